	.target	sm_100a

	.elftype	@"ET_EXEC"


//--------------------- .note.nv.tkinfo           --------------------------
	.section	.note.nv.tkinfo,"",@"SHT_NOTE"
	.sectionflags	@"SHF_NOTE_NV_TKINFO"
	.tkinfo
        /*0018*/ 	.word	0x00000002
        /*0030*/ 	.string	""
        /*0030*/ 	.string	"ptxas"
        /*0030*/ 	.string	"Cuda compilation tools, release 13.0, V13.0.88"
        /*0030*/ 	.string	"Build cuda_13.0.r13.0/compiler.36424714_0"
        /*0030*/ 	.string	"-arch sm_100a -m 64 "



//--------------------- .note.nv.cuinfo           --------------------------
	.section	.note.nv.cuinfo,"",@"SHT_NOTE"
	.sectionflags	@"SHF_NOTE_NV_CUINFO"
        /*0018*/ 	.short	0x0002
        /*001a*/ 	.short	0x0064
        /*001c*/ 	.short	0x0082
	.zero		2


//--------------------- .nv.info                  --------------------------
	.section	.nv.info,"",@"SHT_CUDA_INFO"
	.align	4


	//----- nvinfo : EIATTR_REGCOUNT
	.align		4
        /*0000*/ 	.byte	0x04, 0x2f
        /*0002*/ 	.short	(.L_19 - .L_18)
	.align		4
.L_18:
        /*0004*/ 	.word	index@(_ZN7cutlass13device_kernelINS_4gemm6kernel13GemmUniversalIN4cute5tupleIJiiiiEEENS1_10collective13CollectiveMmaINS1_35MainloopSm100TmaUmmaWarpSpecializedILi34ELi2ELi4ENS5_IJNS4_1CILi1EEENSA_ILi8EEESB_EEEEENS5_IJNSA_ILi64EEENSA_ILi128EEENSA_ILi32EEEEEENS_12float_e4m3_tENS5_IJlSB_lEEESJ_SK_NS4_8TiledMMAINS4_8MMA_AtomIJNS4_10MMA_TraitsINS4_19SM100_MMA_F8F6F4_SSEJSJ_SJ_fSF_SG_NS4_17integral_constantINS4_4UMMA5MajorELSR_0EEESS_NSP_INSQ_7ScaleInELST_0EEESU_EEEEEENS4_6LayoutINS5_IJSB_SB_SB_EEENS5_IJNSA_ILi0EEESZ_SZ_EEEEENS5_IJNS4_10UnderscoreES12_S12_EEEEENS4_23SM90_TMA_LOAD_MULTICASTENS4_14ComposedLayoutINS4_7SwizzleILi1ELi4ELi3EEENS4_18smem_ptr_flag_bitsILi8EEENSX_INS5_IJSC_SH_EEENS5_IJSH_SB_EEEEEEEvNS4_8identityENS4_13SM90_TMA_LOADES1E_vS1F_EENS_8epilogue10collective18CollectiveEpilogueINS1I_23Sm100TmaWarpSpecializedILi2ELi2ELi32ELb0ELb0EEEJSI_NS5_IJNSX_ISF_SB_EES1N_EEESJ_SK_SJ_SK_NS1I_6fusion15FusionCallbacksIS1M_NS1P_17LinearCombinationISJ_fSJ_fLNS_15FloatRoundStyleE2EEESI_S1O_JEEENS4_5SM1004TMEM4LOAD26SM100_TMEM_LOAD_16dp32b32xES1G_NS16_INS17_ILi2ELi4ELi3EEES1A_NSX_INS5_IJSC_SF_EEENS5_IJSF_SB_EEEEEEENS4_39AutoVectorizingCopyWithAssumedAlignmentILi128EEENS4_14SM90_TMA_STOREES23_S25_S25_EEEvvEEEEvNT_6ParamsE)
        /*0008*/ 	.word	0x00000072


	//----- nvinfo : EIATTR_FRAME_SIZE
	.align		4
.L_19:
        /*000c*/ 	.byte	0x04, 0x11
        /*000e*/ 	.short	(.L_21 - .L_20)
	.align		4
.L_20:
        /*0010*/ 	.word	index@($__internal_2_$__cuda_sm10x_tcgen05_guardrail_trap_unallocated_columns_being_dealloced)
        /*0014*/ 	.word	0x00000000


	//----- nvinfo : EIATTR_FRAME_SIZE
	.align		4
.L_21:
        /*0018*/ 	.byte	0x04, 0x11
        /*001a*/ 	.short	(.L_23 - .L_22)
	.align		4
.L_22:
        /*001c*/ 	.word	index@($__internal_1_$__cuda_sm10x_tcgen05_guardrail_trap_phase_invalid_during_alloc)
        /*0020*/ 	.word	0x00000000


	//----- nvinfo : EIATTR_FRAME_SIZE
	.align		4
.L_23:
        /*0024*/ 	.byte	0x04, 0x11
        /*0026*/ 	.short	(.L_25 - .L_24)
	.align		4
.L_24:
        /*0028*/ 	.word	index@($__internal_0_$__cuda_sm10x_tcgen05_guardrail_trap_col_being_dealloced_not_returned_by_alloc)
        /*002c*/ 	.word	0x00000000


	//----- nvinfo : EIATTR_FRAME_SIZE
	.align		4
.L_25:
        /*0030*/ 	.byte	0x04, 0x11
        /*0032*/ 	.short	(.L_27 - .L_26)
	.align		4
.L_26:
        /*0034*/ 	.word	index@(_ZN7cutlass13device_kernelINS_4gemm6kernel13GemmUniversalIN4cute5tupleIJiiiiEEENS1_10collective13CollectiveMmaINS1_35MainloopSm100TmaUmmaWarpSpecializedILi34ELi2ELi4ENS5_IJNS4_1CILi1EEENSA_ILi8EEESB_EEEEENS5_IJNSA_ILi64EEENSA_ILi128EEENSA_ILi32EEEEEENS_12float_e4m3_tENS5_IJlSB_lEEESJ_SK_NS4_8TiledMMAINS4_8MMA_AtomIJNS4_10MMA_TraitsINS4_19SM100_MMA_F8F6F4_SSEJSJ_SJ_fSF_SG_NS4_17integral_constantINS4_4UMMA5MajorELSR_0EEESS_NSP_INSQ_7ScaleInELST_0EEESU_EEEEEENS4_6LayoutINS5_IJSB_SB_SB_EEENS5_IJNSA_ILi0EEESZ_SZ_EEEEENS5_IJNS4_10UnderscoreES12_S12_EEEEENS4_23SM90_TMA_LOAD_MULTICASTENS4_14ComposedLayoutINS4_7SwizzleILi1ELi4ELi3EEENS4_18smem_ptr_flag_bitsILi8EEENSX_INS5_IJSC_SH_EEENS5_IJSH_SB_EEEEEEEvNS4_8identityENS4_13SM90_TMA_LOADES1E_vS1F_EENS_8epilogue10collective18CollectiveEpilogueINS1I_23Sm100TmaWarpSpecializedILi2ELi2ELi32ELb0ELb0EEEJSI_NS5_IJNSX_ISF_SB_EES1N_EEESJ_SK_SJ_SK_NS1I_6fusion15FusionCallbacksIS1M_NS1P_17LinearCombinationISJ_fSJ_fLNS_15FloatRoundStyleE2EEESI_S1O_JEEENS4_5SM1004TMEM4LOAD26SM100_TMEM_LOAD_16dp32b32xES1G_NS16_INS17_ILi2ELi4ELi3EEES1A_NSX_INS5_IJSC_SF_EEENS5_IJSF_SB_EEEEEEENS4_39AutoVectorizingCopyWithAssumedAlignmentILi128EEENS4_14SM90_TMA_STOREES23_S25_S25_EEEvvEEEEvNT_6ParamsE)
        /*0038*/ 	.word	0x00000000


	//----- nvinfo : EIATTR_MIN_STACK_SIZE
	.align		4
.L_27:
        /*003c*/ 	.byte	0x04, 0x12
        /*003e*/ 	.short	(.L_29 - .L_28)
	.align		4
.L_28:
        /*0040*/ 	.word	index@(_ZN7cutlass13device_kernelINS_4gemm6kernel13GemmUniversalIN4cute5tupleIJiiiiEEENS1_10collective13CollectiveMmaINS1_35MainloopSm100TmaUmmaWarpSpecializedILi34ELi2ELi4ENS5_IJNS4_1CILi1EEENSA_ILi8EEESB_EEEEENS5_IJNSA_ILi64EEENSA_ILi128EEENSA_ILi32EEEEEENS_12float_e4m3_tENS5_IJlSB_lEEESJ_SK_NS4_8TiledMMAINS4_8MMA_AtomIJNS4_10MMA_TraitsINS4_19SM100_MMA_F8F6F4_SSEJSJ_SJ_fSF_SG_NS4_17integral_constantINS4_4UMMA5MajorELSR_0EEESS_NSP_INSQ_7ScaleInELST_0EEESU_EEEEEENS4_6LayoutINS5_IJSB_SB_SB_EEENS5_IJNSA_ILi0EEESZ_SZ_EEEEENS5_IJNS4_10UnderscoreES12_S12_EEEEENS4_23SM90_TMA_LOAD_MULTICASTENS4_14ComposedLayoutINS4_7SwizzleILi1ELi4ELi3EEENS4_18smem_ptr_flag_bitsILi8EEENSX_INS5_IJSC_SH_EEENS5_IJSH_SB_EEEEEEEvNS4_8identityENS4_13SM90_TMA_LOADES1E_vS1F_EENS_8epilogue10collective18CollectiveEpilogueINS1I_23Sm100TmaWarpSpecializedILi2ELi2ELi32ELb0ELb0EEEJSI_NS5_IJNSX_ISF_SB_EES1N_EEESJ_SK_SJ_SK_NS1I_6fusion15FusionCallbacksIS1M_NS1P_17LinearCombinationISJ_fSJ_fLNS_15FloatRoundStyleE2EEESI_S1O_JEEENS4_5SM1004TMEM4LOAD26SM100_TMEM_LOAD_16dp32b32xES1G_NS16_INS17_ILi2ELi4ELi3EEES1A_NSX_INS5_IJSC_SF_EEENS5_IJSF_SB_EEEEEEENS4_39AutoVectorizingCopyWithAssumedAlignmentILi128EEENS4_14SM90_TMA_STOREES23_S25_S25_EEEvvEEEEvNT_6ParamsE)
        /*0044*/ 	.word	0x00000000
.L_29:


//--------------------- .nv.compat                --------------------------
	.section	.nv.compat,"",@"SHT_CUDA_COMPAT_INFO"
	.align	4
        /*0000*/ 	.byte	0x02, 0x09, 0x01, 0x00, 0x02, 0x02, 0x02, 0x00, 0x02, 0x05, 0x05, 0x00, 0x03, 0x07, 0x01, 0x01
        /*0010*/ 	.byte	0x02, 0x03, 0x01, 0x00, 0x02, 0x06, 0x01, 0x00, 0x04, 0x0b, 0x08, 0x00, 0x09, 0x00, 0x00, 0x00
        /*0020*/ 	.byte	0x00, 0x00, 0x00, 0x00


//--------------------- .nv.info._ZN7cutlass13device_kernelINS_4gemm6kernel13GemmUniversalIN4cute5tupleIJiiiiEEENS1_10collective13CollectiveMmaINS1_35MainloopSm100TmaUmmaWarpSpecializedILi34ELi2ELi4ENS5_IJNS4_1CILi1EEENSA_ILi8EEESB_EEEEENS5_IJNSA_ILi64EEENSA_ILi128EEENSA_ILi32EEEEEENS_12float_e4m3_tENS5_IJlSB_lEEESJ_SK_NS4_8TiledMMAINS4_8MMA_AtomIJNS4_10MMA_TraitsINS4_19SM100_MMA_F8F6F4_SSEJSJ_SJ_fSF_SG_NS4_17integral_constantINS4_4UMMA5MajorELSR_0EEESS_NSP_INSQ_7ScaleInELST_0EEESU_EEEEEENS4_6LayoutINS5_IJSB_SB_SB_EEENS5_IJNSA_ILi0EEESZ_SZ_EEEEENS5_IJNS4_10UnderscoreES12_S12_EEEEENS4_23SM90_TMA_LOAD_MULTICASTENS4_14ComposedLayoutINS4_7SwizzleILi1ELi4ELi3EEENS4_18smem_ptr_flag_bitsILi8EEENSX_INS5_IJSC_SH_EEENS5_IJSH_SB_EEEEEEEvNS4_8identityENS4_13SM90_TMA_LOADES1E_vS1F_EENS_8epilogue10collective18CollectiveEpilogueINS1I_23Sm100TmaWarpSpecializedILi2ELi2ELi32ELb0ELb0EEEJSI_NS5_IJNSX_ISF_SB_EES1N_EEESJ_SK_SJ_SK_NS1I_6fusion15FusionCallbacksIS1M_NS1P_17LinearCombinationISJ_fSJ_fLNS_15FloatRoundStyleE2EEESI_S1O_JEEENS4_5SM1004TMEM4LOAD26SM100_TMEM_LOAD_16dp32b32xES1G_NS16_INS17_ILi2ELi4ELi3EEES1A_NSX_INS5_IJSC_SF_EEENS5_IJSF_SB_EEEEEEENS4_39AutoVectorizingCopyWithAssumedAlignmentILi128EEENS4_14SM90_TMA_STOREES23_S25_S25_EEEvvEEEEvNT_6ParamsE --------------------------
	.section	.nv.info._ZN7cutlass13device_kernelINS_4gemm6kernel13GemmUniversalIN4cute5tupleIJiiiiEEENS1_10collective13CollectiveMmaINS1_35MainloopSm100TmaUmmaWarpSpecializedILi34ELi2ELi4ENS5_IJNS4_1CILi1EEENSA_ILi8EEESB_EEEEENS5_IJNSA_ILi64EEENSA_ILi128EEENSA_ILi32EEEEEENS_12float_e4m3_tENS5_IJlSB_lEEESJ_SK_NS4_8TiledMMAINS4_8MMA_AtomIJNS4_10MMA_TraitsINS4_19SM100_MMA_F8F6F4_SSEJSJ_SJ_fSF_SG_NS4_17integral_constantINS4_4UMMA5MajorELSR_0EEESS_NSP_INSQ_7ScaleInELST_0EEESU_EEEEEENS4_6LayoutINS5_IJSB_SB_SB_EEENS5_IJNSA_ILi0EEESZ_SZ_EEEEENS5_IJNS4_10UnderscoreES12_S12_EEEEENS4_23SM90_TMA_LOAD_MULTICASTENS4_14ComposedLayoutINS4_7SwizzleILi1ELi4ELi3EEENS4_18smem_ptr_flag_bitsILi8EEENSX_INS5_IJSC_SH_EEENS5_IJSH_SB_EEEEEEEvNS4_8identityENS4_13SM90_TMA_LOADES1E_vS1F_EENS_8epilogue10collective18CollectiveEpilogueINS1I_23Sm100TmaWarpSpecializedILi2ELi2ELi32ELb0ELb0EEEJSI_NS5_IJNSX_ISF_SB_EES1N_EEESJ_SK_SJ_SK_NS1I_6fusion15FusionCallbacksIS1M_NS1P_17LinearCombinationISJ_fSJ_fLNS_15FloatRoundStyleE2EEESI_S1O_JEEENS4_5SM1004TMEM4LOAD26SM100_TMEM_LOAD_16dp32b32xES1G_NS16_INS17_ILi2ELi4ELi3EEES1A_NSX_INS5_IJSC_SF_EEENS5_IJSF_SB_EEEEEEENS4_39AutoVectorizingCopyWithAssumedAlignmentILi128EEENS4_14SM90_TMA_STOREES23_S25_S25_EEEvvEEEEvNT_6ParamsE,"",@"SHT_CUDA_INFO"
	.sectionflags	@""
	.align	4


	//----- nvinfo : EIATTR_CUDA_API_VERSION
	.align		4
        /*0000*/ 	.byte	0x04, 0x37
        /*0002*/ 	.short	(.L_31 - .L_30)
.L_30:
        /*0004*/ 	.word	0x00000082


	//----- nvinfo : EIATTR_KPARAM_INFO
	.align		4
.L_31:
        /*0008*/ 	.byte	0x04, 0x17
        /*000a*/ 	.short	(.L_33 - .L_32)
.L_32:
        /*000c*/ 	.word	0x00000000
        /*0010*/ 	.short	0x0000
        /*0012*/ 	.short	0x0000
        /*0014*/ 	.byte	0x00, 0xf0, 0x01, 0x20


	//----- nvinfo : EIATTR_AT_ENTRY_FRAGMENTS
	.align		4
.L_33:
        /*0018*/ 	.byte	0x04, 0x4f
        /*001a*/ 	.short	(.L_35 - .L_34)


	//   ....[0]....
.L_34:
        /*001c*/ 	.word	0x00000006


	//----- nvinfo : EIATTR_RESERVED_SMEM_USED
	.align		4
.L_35:
        /*0020*/ 	.byte	0x01, 0x41
	.zero		2


	//----- nvinfo : EIATTR_SPARSE_MMA_MASK
	.align		4
        /*0024*/ 	.byte	0x03, 0x50
        /*0026*/ 	.short	0x0000


	//----- nvinfo : EIATTR_TCGEN05_1CTA_USED
	.align		4
        /*0028*/ 	.byte	0x01, 0x51
	.zero		2


	//----- nvinfo : EIATTR_MAXREG_COUNT
	.align		4
        /*002c*/ 	.byte	0x03, 0x1b
        /*002e*/ 	.short	0x00ff


	//----- nvinfo : EIATTR_NUM_BARRIERS
	.align		4
        /*0030*/ 	.byte	0x02, 0x4c
        /*0032*/ 	.byte	0x07
	.zero		1


	//----- nvinfo : EIATTR_EXTERNS
	.align		4
        /*0034*/ 	.byte	0x04, 0x0f
        /*0036*/ 	.short	(.L_37 - .L_36)


	//   ....[0]....
	.align		4
.L_36:
        /*0038*/ 	.word	index@(__assertfail)


	//----- nvinfo : EIATTR_MERCURY_ISA_VERSION
	.align		4
.L_37:
        /*003c*/ 	.byte	0x03, 0x5f
        /*003e*/ 	.short	0x0101


	//----- nvinfo : EIATTR_INT_WARP_WIDE_INSTR_OFFSETS
	.align		4
        /*0040*/ 	.byte	0x04, 0x31
        /*0042*/ 	.short	(.L_39 - .L_38)


	//   ....[0]....
.L_38:
        /*0044*/ 	.word	0x00005150


	//   ....[1]....
        /*0048*/ 	.word	0x00005170


	//   ....[2]....
        /*004c*/ 	.word	0x000051a0


	//   ....[3]....
        /*0050*/ 	.word	0x00005ce0


	//   ....[4]....
        /*0054*/ 	.word	0x00005d50


	//   ....[5]....
        /*0058*/ 	.word	0x00005e20


	//   ....[6]....
        /*005c*/ 	.word	0x00005ed0


	//----- nvinfo : EIATTR_COOP_GROUP_MASK_REGIDS
	.align		4
.L_39:
        /*0060*/ 	.byte	0x04, 0x29
        /*0062*/ 	.short	(.L_41 - .L_40)


	//   ....[0]....
.L_40:
        /*0064*/ 	.word	0xffffffff


	//   ....[1]....
        /*0068*/ 	.word	0xffffffff


	//   ....[2]....
        /*006c*/ 	.word	0xffffffff


	//   ....[3]....
        /*0070*/ 	.word	0xffffffff


	//   ....[4]....
        /*0074*/ 	.word	0xffffffff


	//   ....[5]....
        /*0078*/ 	.word	0xffffffff


	//   ....[6]....
        /*007c*/ 	.word	0xffffffff


	//   ....[7]....
        /*0080*/ 	.word	0xffffffff


	//   ....[8]....
        /*0084*/ 	.word	0xffffffff


	//   ....[9]....
        /*0088*/ 	.word	0xffffffff


	//   ....[10]....
        /*008c*/ 	.word	0xffffffff


	//   ....[11]....
        /*0090*/ 	.word	0xffffffff


	//   ....[12]....
        /*0094*/ 	.word	0xffffffff


	//   ....[13]....
        /*0098*/ 	.word	0xffffffff


	//----- nvinfo : EIATTR_COOP_GROUP_INSTR_OFFSETS
	.align		4
.L_41:
        /*009c*/ 	.byte	0x04, 0x28
        /*009e*/ 	.short	(.L_43 - .L_42)


	//   ....[0]....
.L_42:
        /*00a0*/ 	.word	0x00000080


	//   ....[1]....
        /*00a4*/ 	.word	0x000004f0


	//   ....[2]....
        /*00a8*/ 	.word	0x00000a90


	//   ....[3]....
        /*00ac*/ 	.word	0x00000bf0


	//   ....[4]....
        /*00b0*/ 	.word	0x00000cf0


	//   ....[5]....
        /*00b4*/ 	.word	0x00000e60


	//   ....[6]....
        /*00b8*/ 	.word	0x00001000


	//   ....[7]....
        /*00bc*/ 	.word	0x000011b0


	//   ....[8]....
        /*00c0*/ 	.word	0x000024e0


	//   ....[9]....
        /*00c4*/ 	.word	0x00004490


	//   ....[10]....
        /*00c8*/ 	.word	0x000046a0


	//   ....[11]....
        /*00cc*/ 	.word	0x000046d0


	//   ....[12]....
        /*00d0*/ 	.word	0x00005030


	//   ....[13]....
        /*00d4*/ 	.word	0x00005260


	//----- nvinfo : EIATTR_VRC_CTA_INIT_COUNT
	.align		4
.L_43:
        /*00d8*/ 	.byte	0x02, 0x4a
        /*00da*/ 	.byte	0x80
	.zero		1


	//----- nvinfo : EIATTR_SYSCALL_OFFSETS
	.align		4
        /*00dc*/ 	.byte	0x04, 0x46
        /*00de*/ 	.short	(.L_45 - .L_44)


	//   ....[0]....
.L_44:
        /*00e0*/ 	.word	0x00006ae0


	//   ....[1]....
        /*00e4*/ 	.word	0x00006c20


	//   ....[2]....
        /*00e8*/ 	.word	0x00007450


	//   ....[3]....
        /*00ec*/ 	.word	0x000081e0


	//----- nvinfo : EIATTR_MBARRIER_INSTR_OFFSETS
	.align		4
.L_45:
        /*00f0*/ 	.byte	0x04, 0x39
        /*00f2*/ 	.short	(.L_47 - .L_46)


	//   ....[0]....
.L_46:
        /*00f4*/ 	.word	0x00000630
        /*00f8*/ 	.word	0x000000ff
        /*00fc*/ 	.word	0x00000000
        /*0100*/ 	.short	0x0100
        /*0102*/ 	.byte	0x04
	.zero		1


	//   ....[1]....
        /*0104*/ 	.word	0x00000640
        /*0108*/ 	.word	0x000000ff
        /*010c*/ 	.word	0x00000110
        /*0110*/ 	.short	0x0100
        /*0112*/ 	.byte	0x04
	.zero		1


	//   ....[2]....
        /*0114*/ 	.word	0x00000650
        /*0118*/ 	.word	0x000000ff
        /*011c*/ 	.word	0x00000008
        /*0120*/ 	.short	0x0100
        /*0122*/ 	.byte	0x04
	.zero		1


	//   ....[3]....
        /*0124*/ 	.word	0x00000660
        /*0128*/ 	.word	0x000000ff
        /*012c*/ 	.word	0x00000118
        /*0130*/ 	.short	0x0100
        /*0132*/ 	.byte	0x04
	.zero		1


	//   ....[4]....
        /*0134*/ 	.word	0x00000670
        /*0138*/ 	.word	0x000000ff
        /*013c*/ 	.word	0x00000010
        /*0140*/ 	.short	0x0100
        /*0142*/ 	.byte	0x04
	.zero		1


	//   ....[5]....
        /*0144*/ 	.word	0x00000680
        /*0148*/ 	.word	0x000000ff
        /*014c*/ 	.word	0x00000120
        /*0150*/ 	.short	0x0100
        /*0152*/ 	.byte	0x04
	.zero		1


	//   ....[6]....
        /*0154*/ 	.word	0x00000690
        /*0158*/ 	.word	0x000000ff
        /*015c*/ 	.word	0x00000018
        /*0160*/ 	.short	0x0100
        /*0162*/ 	.byte	0x04
	.zero		1


	//   ....[7]....
        /*0164*/ 	.word	0x000006a0
        /*0168*/ 	.word	0x000000ff
        /*016c*/ 	.word	0x00000128
        /*0170*/ 	.short	0x0100
        /*0172*/ 	.byte	0x04
	.zero		1


	//   ....[8]....
        /*0174*/ 	.word	0x000006b0
        /*0178*/ 	.word	0x000000ff
        /*017c*/ 	.word	0x00000020
        /*0180*/ 	.short	0x0100
        /*0182*/ 	.byte	0x04
	.zero		1


	//   ....[9]....
        /*0184*/ 	.word	0x000006c0
        /*0188*/ 	.word	0x000000ff
        /*018c*/ 	.word	0x00000130
        /*0190*/ 	.short	0x0100
        /*0192*/ 	.byte	0x04
	.zero		1


	//   ....[10]....
        /*0194*/ 	.word	0x000006d0
        /*0198*/ 	.word	0x000000ff
        /*019c*/ 	.word	0x00000028
        /*01a0*/ 	.short	0x0100
        /*01a2*/ 	.byte	0x04
	.zero		1


	//   ....[11]....
        /*01a4*/ 	.word	0x000006e0
        /*01a8*/ 	.word	0x000000ff
        /*01ac*/ 	.word	0x00000138
        /*01b0*/ 	.short	0x0100
        /*01b2*/ 	.byte	0x04
	.zero		1


	//   ....[12]....
        /*01b4*/ 	.word	0x000006f0
        /*01b8*/ 	.word	0x000000ff
        /*01bc*/ 	.word	0x00000030
        /*01c0*/ 	.short	0x0100
        /*01c2*/ 	.byte	0x04
	.zero		1


	//   ....[13]....
        /*01c4*/ 	.word	0x00000700
        /*01c8*/ 	.word	0x000000ff
        /*01cc*/ 	.word	0x00000140
        /*01d0*/ 	.short	0x0100
        /*01d2*/ 	.byte	0x04
	.zero		1


	//   ....[14]....
        /*01d4*/ 	.word	0x00000710
        /*01d8*/ 	.word	0x000000ff
        /*01dc*/ 	.word	0x00000038
        /*01e0*/ 	.short	0x0100
        /*01e2*/ 	.byte	0x04
	.zero		1


	//   ....[15]....
        /*01e4*/ 	.word	0x00000720
        /*01e8*/ 	.word	0x000000ff
        /*01ec*/ 	.word	0x00000148
        /*01f0*/ 	.short	0x0100
        /*01f2*/ 	.byte	0x04
	.zero		1


	//   ....[16]....
        /*01f4*/ 	.word	0x00000730
        /*01f8*/ 	.word	0x000000ff
        /*01fc*/ 	.word	0x00000040
        /*0200*/ 	.short	0x0100
        /*0202*/ 	.byte	0x04
	.zero		1


	//   ....[17]....
        /*0204*/ 	.word	0x00000740
        /*0208*/ 	.word	0x000000ff
        /*020c*/ 	.word	0x00000150
        /*0210*/ 	.short	0x0100
        /*0212*/ 	.byte	0x04
	.zero		1


	//   ....[18]....
        /*0214*/ 	.word	0x00000750
        /*0218*/ 	.word	0x000000ff
        /*021c*/ 	.word	0x00000048
        /*0220*/ 	.short	0x0100
        /*0222*/ 	.byte	0x04
	.zero		1


	//   ....[19]....
        /*0224*/ 	.word	0x00000760
        /*0228*/ 	.word	0x000000ff
        /*022c*/ 	.word	0x00000158
        /*0230*/ 	.short	0x0100
        /*0232*/ 	.byte	0x04
	.zero		1


	//   ....[20]....
        /*0234*/ 	.word	0x00000770
        /*0238*/ 	.word	0x000000ff
        /*023c*/ 	.word	0x00000050
        /*0240*/ 	.short	0x0100
        /*0242*/ 	.byte	0x04
	.zero		1


	//   ....[21]....
        /*0244*/ 	.word	0x00000780
        /*0248*/ 	.word	0x000000ff
        /*024c*/ 	.word	0x00000160
        /*0250*/ 	.short	0x0100
        /*0252*/ 	.byte	0x04
	.zero		1


	//   ....[22]....
        /*0254*/ 	.word	0x00000790
        /*0258*/ 	.word	0x000000ff
        /*025c*/ 	.word	0x00000058
        /*0260*/ 	.short	0x0100
        /*0262*/ 	.byte	0x04
	.zero		1


	//   ....[23]....
        /*0264*/ 	.word	0x000007a0
        /*0268*/ 	.word	0x000000ff
        /*026c*/ 	.word	0x00000168
        /*0270*/ 	.short	0x0100
        /*0272*/ 	.byte	0x04
	.zero		1


	//   ....[24]....
        /*0274*/ 	.word	0x000007b0
        /*0278*/ 	.word	0x000000ff
        /*027c*/ 	.word	0x00000060
        /*0280*/ 	.short	0x0100
        /*0282*/ 	.byte	0x04
	.zero		1


	//   ....[25]....
        /*0284*/ 	.word	0x000007c0
        /*0288*/ 	.word	0x000000ff
        /*028c*/ 	.word	0x00000170
        /*0290*/ 	.short	0x0100
        /*0292*/ 	.byte	0x04
	.zero		1


	//   ....[26]....
        /*0294*/ 	.word	0x000007d0
        /*0298*/ 	.word	0x000000ff
        /*029c*/ 	.word	0x00000068
        /*02a0*/ 	.short	0x0100
        /*02a2*/ 	.byte	0x04
	.zero		1


	//   ....[27]....
        /*02a4*/ 	.word	0x000007e0
        /*02a8*/ 	.word	0x000000ff
        /*02ac*/ 	.word	0x00000178
        /*02b0*/ 	.short	0x0100
        /*02b2*/ 	.byte	0x04
	.zero		1


	//   ....[28]....
        /*02b4*/ 	.word	0x000007f0
        /*02b8*/ 	.word	0x000000ff
        /*02bc*/ 	.word	0x00000070
        /*02c0*/ 	.short	0x0100
        /*02c2*/ 	.byte	0x04
	.zero		1


	//   ....[29]....
        /*02c4*/ 	.word	0x00000800
        /*02c8*/ 	.word	0x000000ff
        /*02cc*/ 	.word	0x00000180
        /*02d0*/ 	.short	0x0100
        /*02d2*/ 	.byte	0x04
	.zero		1


	//   ....[30]....
        /*02d4*/ 	.word	0x00000810
        /*02d8*/ 	.word	0x000000ff
        /*02dc*/ 	.word	0x00000078
        /*02e0*/ 	.short	0x0100
        /*02e2*/ 	.byte	0x04
	.zero		1


	//   ....[31]....
        /*02e4*/ 	.word	0x00000820
        /*02e8*/ 	.word	0x000000ff
        /*02ec*/ 	.word	0x00000188
        /*02f0*/ 	.short	0x0100
        /*02f2*/ 	.byte	0x04
	.zero		1


	//   ....[32]....
        /*02f4*/ 	.word	0x00000830
        /*02f8*/ 	.word	0x000000ff
        /*02fc*/ 	.word	0x00000080
        /*0300*/ 	.short	0x0100
        /*0302*/ 	.byte	0x04
	.zero		1


	//   ....[33]....
        /*0304*/ 	.word	0x00000840
        /*0308*/ 	.word	0x000000ff
        /*030c*/ 	.word	0x00000190
        /*0310*/ 	.short	0x0100
        /*0312*/ 	.byte	0x04
	.zero		1


	//   ....[34]....
        /*0314*/ 	.word	0x00000850
        /*0318*/ 	.word	0x000000ff
        /*031c*/ 	.word	0x00000088
        /*0320*/ 	.short	0x0100
        /*0322*/ 	.byte	0x04
	.zero		1


	//   ....[35]....
        /*0324*/ 	.word	0x00000860
        /*0328*/ 	.word	0x000000ff
        /*032c*/ 	.word	0x00000198
        /*0330*/ 	.short	0x0100
        /*0332*/ 	.byte	0x04
	.zero		1


	//   ....[36]....
        /*0334*/ 	.word	0x00000870
        /*0338*/ 	.word	0x000000ff
        /*033c*/ 	.word	0x00000090
        /*0340*/ 	.short	0x0100
        /*0342*/ 	.byte	0x04
	.zero		1


	//   ....[37]....
        /*0344*/ 	.word	0x00000880
        /*0348*/ 	.word	0x000000ff
        /*034c*/ 	.word	0x000001a0
        /*0350*/ 	.short	0x0100
        /*0352*/ 	.byte	0x04
	.zero		1


	//   ....[38]....
        /*0354*/ 	.word	0x00000890
        /*0358*/ 	.word	0x000000ff
        /*035c*/ 	.word	0x00000098
        /*0360*/ 	.short	0x0100
        /*0362*/ 	.byte	0x04
	.zero		1


	//   ....[39]....
        /*0364*/ 	.word	0x000008a0
        /*0368*/ 	.word	0x000000ff
        /*036c*/ 	.word	0x000001a8
        /*0370*/ 	.short	0x0100
        /*0372*/ 	.byte	0x04
	.zero		1


	//   ....[40]....
        /*0374*/ 	.word	0x000008b0
        /*0378*/ 	.word	0x000000ff
        /*037c*/ 	.word	0x000000a0
        /*0380*/ 	.short	0x0100
        /*0382*/ 	.byte	0x04
	.zero		1


	//   ....[41]....
        /*0384*/ 	.word	0x000008c0
        /*0388*/ 	.word	0x000000ff
        /*038c*/ 	.word	0x000001b0
        /*0390*/ 	.short	0x0100
        /*0392*/ 	.byte	0x04
	.zero		1


	//   ....[42]....
        /*0394*/ 	.word	0x000008d0
        /*0398*/ 	.word	0x000000ff
        /*039c*/ 	.word	0x000000a8
        /*03a0*/ 	.short	0x0100
        /*03a2*/ 	.byte	0x04
	.zero		1


	//   ....[43]....
        /*03a4*/ 	.word	0x000008e0
        /*03a8*/ 	.word	0x000000ff
        /*03ac*/ 	.word	0x000001b8
        /*03b0*/ 	.short	0x0100
        /*03b2*/ 	.byte	0x04
	.zero		1


	//   ....[44]....
        /*03b4*/ 	.word	0x000008f0
        /*03b8*/ 	.word	0x000000ff
        /*03bc*/ 	.word	0x000000b0
        /*03c0*/ 	.short	0x0100
        /*03c2*/ 	.byte	0x04
	.zero		1


	//   ....[45]....
        /*03c4*/ 	.word	0x00000900
        /*03c8*/ 	.word	0x000000ff
        /*03cc*/ 	.word	0x000001c0
        /*03d0*/ 	.short	0x0100
        /*03d2*/ 	.byte	0x04
	.zero		1


	//   ....[46]....
        /*03d4*/ 	.word	0x00000910
        /*03d8*/ 	.word	0x000000ff
        /*03dc*/ 	.word	0x000000b8
        /*03e0*/ 	.short	0x0100
        /*03e2*/ 	.byte	0x04
	.zero		1


	//   ....[47]....
        /*03e4*/ 	.word	0x00000920
        /*03e8*/ 	.word	0x000000ff
        /*03ec*/ 	.word	0x000001c8
        /*03f0*/ 	.short	0x0100
        /*03f2*/ 	.byte	0x04
	.zero		1


	//   ....[48]....
        /*03f4*/ 	.word	0x00000930
        /*03f8*/ 	.word	0x000000ff
        /*03fc*/ 	.word	0x000000c0
        /*0400*/ 	.short	0x0100
        /*0402*/ 	.byte	0x04
	.zero		1


	//   ....[49]....
        /*0404*/ 	.word	0x00000940
        /*0408*/ 	.word	0x000000ff
        /*040c*/ 	.word	0x000001d0
        /*0410*/ 	.short	0x0100
        /*0412*/ 	.byte	0x04
	.zero		1


	//   ....[50]....
        /*0414*/ 	.word	0x00000950
        /*0418*/ 	.word	0x000000ff
        /*041c*/ 	.word	0x000000c8
        /*0420*/ 	.short	0x0100
        /*0422*/ 	.byte	0x04
	.zero		1


	//   ....[51]....
        /*0424*/ 	.word	0x00000960
        /*0428*/ 	.word	0x000000ff
        /*042c*/ 	.word	0x000001d8
        /*0430*/ 	.short	0x0100
        /*0432*/ 	.byte	0x04
	.zero		1


	//   ....[52]....
        /*0434*/ 	.word	0x00000970
        /*0438*/ 	.word	0x000000ff
        /*043c*/ 	.word	0x000000d0
        /*0440*/ 	.short	0x0100
        /*0442*/ 	.byte	0x04
	.zero		1


	//   ....[53]....
        /*0444*/ 	.word	0x00000980
        /*0448*/ 	.word	0x000000ff
        /*044c*/ 	.word	0x000001e0
        /*0450*/ 	.short	0x0100
        /*0452*/ 	.byte	0x04
	.zero		1


	//   ....[54]....
        /*0454*/ 	.word	0x00000990
        /*0458*/ 	.word	0x000000ff
        /*045c*/ 	.word	0x000000d8
        /*0460*/ 	.short	0x0100
        /*0462*/ 	.byte	0x04
	.zero		1


	//   ....[55]....
        /*0464*/ 	.word	0x000009a0
        /*0468*/ 	.word	0x000000ff
        /*046c*/ 	.word	0x000001e8
        /*0470*/ 	.short	0x0100
        /*0472*/ 	.byte	0x04
	.zero		1


	//   ....[56]....
        /*0474*/ 	.word	0x000009b0
        /*0478*/ 	.word	0x000000ff
        /*047c*/ 	.word	0x000000e0
        /*0480*/ 	.short	0x0100
        /*0482*/ 	.byte	0x04
	.zero		1


	//   ....[57]....
        /*0484*/ 	.word	0x000009c0
        /*0488*/ 	.word	0x000000ff
        /*048c*/ 	.word	0x000001f0
        /*0490*/ 	.short	0x0100
        /*0492*/ 	.byte	0x04
	.zero		1


	//   ....[58]....
        /*0494*/ 	.word	0x000009d0
        /*0498*/ 	.word	0x000000ff
        /*049c*/ 	.word	0x000000e8
        /*04a0*/ 	.short	0x0100
        /*04a2*/ 	.byte	0x04
	.zero		1


	//   ....[59]....
        /*04a4*/ 	.word	0x000009e0
        /*04a8*/ 	.word	0x000000ff
        /*04ac*/ 	.word	0x000001f8
        /*04b0*/ 	.short	0x0100
        /*04b2*/ 	.byte	0x04
	.zero		1


	//   ....[60]....
        /*04b4*/ 	.word	0x000009f0
        /*04b8*/ 	.word	0x000000ff
        /*04bc*/ 	.word	0x000000f0
        /*04c0*/ 	.short	0x0100
        /*04c2*/ 	.byte	0x04
	.zero		1


	//   ....[61]....
        /*04c4*/ 	.word	0x00000a00
        /*04c8*/ 	.word	0x000000ff
        /*04cc*/ 	.word	0x00000200
        /*04d0*/ 	.short	0x0100
        /*04d2*/ 	.byte	0x04
	.zero		1


	//   ....[62]....
        /*04d4*/ 	.word	0x00000a10
        /*04d8*/ 	.word	0x000000ff
        /*04dc*/ 	.word	0x000000f8
        /*04e0*/ 	.short	0x0100
        /*04e2*/ 	.byte	0x04
	.zero		1


	//   ....[63]....
        /*04e4*/ 	.word	0x00000a20
        /*04e8*/ 	.word	0x000000ff
        /*04ec*/ 	.word	0x00000208
        /*04f0*/ 	.short	0x0100
        /*04f2*/ 	.byte	0x04
	.zero		1


	//   ....[64]....
        /*04f4*/ 	.word	0x00000a30
        /*04f8*/ 	.word	0x000000ff
        /*04fc*/ 	.word	0x00000100
        /*0500*/ 	.short	0x0100
        /*0502*/ 	.byte	0x04
	.zero		1


	//   ....[65]....
        /*0504*/ 	.word	0x00000a40
        /*0508*/ 	.word	0x000000ff
        /*050c*/ 	.word	0x00000210
        /*0510*/ 	.short	0x0100
        /*0512*/ 	.byte	0x04
	.zero		1


	//   ....[66]....
        /*0514*/ 	.word	0x00000a50
        /*0518*/ 	.word	0x000000ff
        /*051c*/ 	.word	0x00000108
        /*0520*/ 	.short	0x0100
        /*0522*/ 	.byte	0x04
	.zero		1


	//   ....[67]....
        /*0524*/ 	.word	0x00000a60
        /*0528*/ 	.word	0x000000ff
        /*052c*/ 	.word	0x00000218
        /*0530*/ 	.short	0x0100
        /*0532*/ 	.byte	0x04
	.zero		1


	//   ....[68]....
        /*0534*/ 	.word	0x00000ba0
        /*0538*/ 	.word	0x000000ff
        /*053c*/ 	.word	0x00000220
        /*0540*/ 	.short	0x0100
        /*0542*/ 	.byte	0x04
	.zero		1


	//   ....[69]....
        /*0544*/ 	.word	0x00000bb0
        /*0548*/ 	.word	0x000000ff
        /*054c*/ 	.word	0x00000230
        /*0550*/ 	.short	0x0100
        /*0552*/ 	.byte	0x04
	.zero		1


	//   ....[70]....
        /*0554*/ 	.word	0x00000bc0
        /*0558*/ 	.word	0x000000ff
        /*055c*/ 	.word	0x00000228
        /*0560*/ 	.short	0x0100
        /*0562*/ 	.byte	0x04
	.zero		1


	//   ....[71]....
        /*0564*/ 	.word	0x00000bd0
        /*0568*/ 	.word	0x000000ff
        /*056c*/ 	.word	0x00000238
        /*0570*/ 	.short	0x0100
        /*0572*/ 	.byte	0x04
	.zero		1


	//   ....[72]....
        /*0574*/ 	.word	0x00000cc0
        /*0578*/ 	.word	0x000000ff
        /*057c*/ 	.word	0x00000240
        /*0580*/ 	.short	0x0100
        /*0582*/ 	.byte	0x06
	.zero		1


	//   ....[73]....
        /*0584*/ 	.word	0x00000cd0
        /*0588*/ 	.word	0x000000ff
        /*058c*/ 	.word	0x00000248
        /*0590*/ 	.short	0x0100
        /*0592*/ 	.byte	0x06
	.zero		1


	//   ....[74]....
        /*0594*/ 	.word	0x00000e10
        /*0598*/ 	.word	0x000000ff
        /*059c*/ 	.word	0x00000250
        /*05a0*/ 	.short	0x0100
        /*05a2*/ 	.byte	0x06
	.zero		1


	//   ....[75]....
        /*05a4*/ 	.word	0x00000e20
        /*05a8*/ 	.word	0x000000ff
        /*05ac*/ 	.word	0x00000260
        /*05b0*/ 	.short	0x0100
        /*05b2*/ 	.byte	0x06
	.zero		1


	//   ....[76]....
        /*05b4*/ 	.word	0x00000e30
        /*05b8*/ 	.word	0x000000ff
        /*05bc*/ 	.word	0x00000258
        /*05c0*/ 	.short	0x0100
        /*05c2*/ 	.byte	0x06
	.zero		1


	//   ....[77]....
        /*05c4*/ 	.word	0x00000e40
        /*05c8*/ 	.word	0x000000ff
        /*05cc*/ 	.word	0x00000268
        /*05d0*/ 	.short	0x0100
        /*05d2*/ 	.byte	0x06
	.zero		1


	//   ....[78]....
        /*05d4*/ 	.word	0x00000f70
        /*05d8*/ 	.word	0x000000ff
        /*05dc*/ 	.word	0x00000270
        /*05e0*/ 	.short	0x0100
        /*05e2*/ 	.byte	0x04
	.zero		1


	//   ....[79]....
        /*05e4*/ 	.word	0x00000f80
        /*05e8*/ 	.word	0x000000ff
        /*05ec*/ 	.word	0x00000290
        /*05f0*/ 	.short	0x0100
        /*05f2*/ 	.byte	0x04
	.zero		1


	//   ....[80]....
        /*05f4*/ 	.word	0x00000f90
        /*05f8*/ 	.word	0x000000ff
        /*05fc*/ 	.word	0x00000278
        /*0600*/ 	.short	0x0100
        /*0602*/ 	.byte	0x04
	.zero		1


	//   ....[81]....
        /*0604*/ 	.word	0x00000fa0
        /*0608*/ 	.word	0x000000ff
        /*060c*/ 	.word	0x00000298
        /*0610*/ 	.short	0x0100
        /*0612*/ 	.byte	0x04
	.zero		1


	//   ....[82]....
        /*0614*/ 	.word	0x00000fb0
        /*0618*/ 	.word	0x000000ff
        /*061c*/ 	.word	0x00000280
        /*0620*/ 	.short	0x0100
        /*0622*/ 	.byte	0x04
	.zero		1


	//   ....[83]....
        /*0624*/ 	.word	0x00000fc0
        /*0628*/ 	.word	0x000000ff
        /*062c*/ 	.word	0x000002a0
        /*0630*/ 	.short	0x0100
        /*0632*/ 	.byte	0x04
	.zero		1


	//   ....[84]....
        /*0634*/ 	.word	0x00000fd0
        /*0638*/ 	.word	0x000000ff
        /*063c*/ 	.word	0x00000288
        /*0640*/ 	.short	0x0100
        /*0642*/ 	.byte	0x04
	.zero		1


	//   ....[85]....
        /*0644*/ 	.word	0x00000fe0
        /*0648*/ 	.word	0x000000ff
        /*064c*/ 	.word	0x000002a8
        /*0650*/ 	.short	0x0100
        /*0652*/ 	.byte	0x04
	.zero		1


	//   ....[86]....
        /*0654*/ 	.word	0x000010d0
        /*0658*/ 	.word	0x000000ff
        /*065c*/ 	.word	0x000002b0
        /*0660*/ 	.short	0x0100
        /*0662*/ 	.byte	0x04
	.zero		1


	//   ....[87]....
        /*0664*/ 	.word	0x000010e0
        /*0668*/ 	.word	0x000000ff
        /*066c*/ 	.word	0x000002c0
        /*0670*/ 	.short	0x0100
        /*0672*/ 	.byte	0x04
	.zero		1


	//   ....[88]....
        /*0674*/ 	.word	0x000010f0
        /*0678*/ 	.word	0x000000ff
        /*067c*/ 	.word	0x000002b8
        /*0680*/ 	.short	0x0100
        /*0682*/ 	.byte	0x04
	.zero		1


	//   ....[89]....
        /*0684*/ 	.word	0x00001100
        /*0688*/ 	.word	0x000000ff
        /*068c*/ 	.word	0x000002c8
        /*0690*/ 	.short	0x0100
        /*0692*/ 	.byte	0x04
	.zero		1


	//   ....[90]....
        /*0694*/ 	.word	0x00001d90
        /*0698*/ 	.word	0x00000000
        /*069c*/ 	.word	0x000002c0
        /*06a0*/ 	.short	0x010a
        /*06a2*/ 	.byte	0xff
	.zero		1


	//   ....[91]....
        /*06a4*/ 	.word	0x00001db0
        /*06a8*/ 	.word	0x00000000
        /*06ac*/ 	.word	0x000002b0
        /*06b0*/ 	.short	0x0101
        /*06b2*/ 	.byte	0xff
	.zero		1


	//   ....[92]....
        /*06b4*/ 	.word	0x00001e70
        /*06b8*/ 	.word	0x000000ff
        /*06bc*/ 	.word	0x00000110
        /*06c0*/ 	.short	0x010a
        /*06c2*/ 	.byte	0x04
	.zero		1


	//   ....[93]....
        /*06c4*/ 	.word	0x00001ef0
        /*06c8*/ 	.word	0x000000ff
        /*06cc*/ 	.word	0x00000110
        /*06d0*/ 	.short	0x010a
        /*06d2*/ 	.byte	0x21
	.zero		1


	//   ....[94]....
        /*06d4*/ 	.word	0x00002080
        /*06d8*/ 	.word	0x000000ff
        /*06dc*/ 	.word	0x00000110
        /*06e0*/ 	.short	0x010a
        /*06e2*/ 	.byte	0x08
	.zero		1


	//   ....[95]....
        /*06e4*/ 	.word	0x000021a0
        /*06e8*/ 	.word	0x000000ff
        /*06ec*/ 	.word	0x00000248
        /*06f0*/ 	.short	0x0101
        /*06f2*/ 	.byte	0x07
	.zero		1


	//   ....[96]....
        /*06f4*/ 	.word	0x000021c0
        /*06f8*/ 	.word	0x000000ff
        /*06fc*/ 	.word	0x00000110
        /*0700*/ 	.short	0x010a
        /*0702*/ 	.byte	0x04
	.zero		1


	//   ....[97]....
        /*0704*/ 	.word	0x00002240
        /*0708*/ 	.word	0x000000ff
        /*070c*/ 	.word	0x00000110
        /*0710*/ 	.short	0x010a
        /*0712*/ 	.byte	0x11
	.zero		1


	//   ....[98]....
        /*0714*/ 	.word	0x000023d0
        /*0718*/ 	.word	0x000000ff
        /*071c*/ 	.word	0x00000110
        /*0720*/ 	.short	0x010a
        /*0722*/ 	.byte	0x06
	.zero		1


	//   ....[99]....
        /*0724*/ 	.word	0x00002510
        /*0728*/ 	.word	0x00000003
        /*072c*/ 	.word	0x00000250
        /*0730*/ 	.short	0x010a
        /*0732*/ 	.byte	0xff
	.zero		1


	//   ....[100]....
        /*0734*/ 	.word	0x00002660
        /*0738*/ 	.word	0x00000000
        /*073c*/ 	.word	0x00000000
        /*0740*/ 	.short	0x0101
        /*0742*/ 	.byte	0xff
	.zero		1


	//   ....[101]....
        /*0744*/ 	.word	0x00002c00
        /*0748*/ 	.word	0x000000ff
        /*074c*/ 	.word	0x00000000
        /*0750*/ 	.short	0x010a
        /*0752*/ 	.byte	0x04
	.zero		1


	//   ....[102]....
        /*0754*/ 	.word	0x00002c90
        /*0758*/ 	.word	0x000000ff
        /*075c*/ 	.word	0x00000000
        /*0760*/ 	.short	0x010a
        /*0762*/ 	.byte	0x05
	.zero		1


	//   ....[103]....
        /*0764*/ 	.word	0x00002d20
        /*0768*/ 	.word	0x000000ff
        /*076c*/ 	.word	0x00000000
        /*0770*/ 	.short	0x010a
        /*0772*/ 	.byte	0x05
	.zero		1


	//   ....[104]....
        /*0774*/ 	.word	0x00002db0
        /*0778*/ 	.word	0x000000ff
        /*077c*/ 	.word	0x00000000
        /*0780*/ 	.short	0x010a
        /*0782*/ 	.byte	0x05
	.zero		1


	//   ....[105]....
        /*0784*/ 	.word	0x00002e40
        /*0788*/ 	.word	0x000000ff
        /*078c*/ 	.word	0x00000000
        /*0790*/ 	.short	0x010a
        /*0792*/ 	.byte	0x05
	.zero		1


	//   ....[106]....
        /*0794*/ 	.word	0x00002ed0
        /*0798*/ 	.word	0x000000ff
        /*079c*/ 	.word	0x00000000
        /*07a0*/ 	.short	0x010a
        /*07a2*/ 	.byte	0x05
	.zero		1


	//   ....[107]....
        /*07a4*/ 	.word	0x00002f60
        /*07a8*/ 	.word	0x000000ff
        /*07ac*/ 	.word	0x00000000
        /*07b0*/ 	.short	0x010a
        /*07b2*/ 	.byte	0x05
	.zero		1


	//   ....[108]....
        /*07b4*/ 	.word	0x00002ff0
        /*07b8*/ 	.word	0x000000ff
        /*07bc*/ 	.word	0x00000000
        /*07c0*/ 	.short	0x010a
        /*07c2*/ 	.byte	0x05
	.zero		1


	//   ....[109]....
        /*07c4*/ 	.word	0x00003080
        /*07c8*/ 	.word	0x000000ff
        /*07cc*/ 	.word	0x00000000
        /*07d0*/ 	.short	0x010a
        /*07d2*/ 	.byte	0x05
	.zero		1


	//   ....[110]....
        /*07d4*/ 	.word	0x00003110
        /*07d8*/ 	.word	0x000000ff
        /*07dc*/ 	.word	0x00000000
        /*07e0*/ 	.short	0x010a
        /*07e2*/ 	.byte	0x05
	.zero		1


	//   ....[111]....
        /*07e4*/ 	.word	0x000031a0
        /*07e8*/ 	.word	0x000000ff
        /*07ec*/ 	.word	0x00000000
        /*07f0*/ 	.short	0x010a
        /*07f2*/ 	.byte	0x05
	.zero		1


	//   ....[112]....
        /*07f4*/ 	.word	0x00003230
        /*07f8*/ 	.word	0x000000ff
        /*07fc*/ 	.word	0x00000000
        /*0800*/ 	.short	0x010a
        /*0802*/ 	.byte	0x05
	.zero		1


	//   ....[113]....
        /*0804*/ 	.word	0x000032c0
        /*0808*/ 	.word	0x000000ff
        /*080c*/ 	.word	0x00000000
        /*0810*/ 	.short	0x010a
        /*0812*/ 	.byte	0x05
	.zero		1


	//   ....[114]....
        /*0814*/ 	.word	0x00003350
        /*0818*/ 	.word	0x000000ff
        /*081c*/ 	.word	0x00000000
        /*0820*/ 	.short	0x010a
        /*0822*/ 	.byte	0x05
	.zero		1


	//   ....[115]....
        /*0824*/ 	.word	0x000033e0
        /*0828*/ 	.word	0x000000ff
        /*082c*/ 	.word	0x00000000
        /*0830*/ 	.short	0x010a
        /*0832*/ 	.byte	0x05
	.zero		1


	//   ....[116]....
        /*0834*/ 	.word	0x00003470
        /*0838*/ 	.word	0x000000ff
        /*083c*/ 	.word	0x00000000
        /*0840*/ 	.short	0x010a
        /*0842*/ 	.byte	0x05
	.zero		1


	//   ....[117]....
        /*0844*/ 	.word	0x00003500
        /*0848*/ 	.word	0x000000ff
        /*084c*/ 	.word	0x00000000
        /*0850*/ 	.short	0x010a
        /*0852*/ 	.byte	0x05
	.zero		1


	//   ....[118]....
        /*0854*/ 	.word	0x00003590
        /*0858*/ 	.word	0x000000ff
        /*085c*/ 	.word	0x00000000
        /*0860*/ 	.short	0x010a
        /*0862*/ 	.byte	0x05
	.zero		1


	//   ....[119]....
        /*0864*/ 	.word	0x00003620
        /*0868*/ 	.word	0x000000ff
        /*086c*/ 	.word	0x00000000
        /*0870*/ 	.short	0x010a
        /*0872*/ 	.byte	0x05
	.zero		1


	//   ....[120]....
        /*0874*/ 	.word	0x000036b0
        /*0878*/ 	.word	0x000000ff
        /*087c*/ 	.word	0x00000000
        /*0880*/ 	.short	0x010a
        /*0882*/ 	.byte	0x05
	.zero		1


	//   ....[121]....
        /*0884*/ 	.word	0x00003740
        /*0888*/ 	.word	0x000000ff
        /*088c*/ 	.word	0x00000000
        /*0890*/ 	.short	0x010a
        /*0892*/ 	.byte	0x05
	.zero		1


	//   ....[122]....
        /*0894*/ 	.word	0x000037d0
        /*0898*/ 	.word	0x000000ff
        /*089c*/ 	.word	0x00000000
        /*08a0*/ 	.short	0x010a
        /*08a2*/ 	.byte	0x05
	.zero		1


	//   ....[123]....
        /*08a4*/ 	.word	0x00003860
        /*08a8*/ 	.word	0x000000ff
        /*08ac*/ 	.word	0x00000000
        /*08b0*/ 	.short	0x010a
        /*08b2*/ 	.byte	0x05
	.zero		1


	//   ....[124]....
        /*08b4*/ 	.word	0x000038f0
        /*08b8*/ 	.word	0x000000ff
        /*08bc*/ 	.word	0x00000000
        /*08c0*/ 	.short	0x010a
        /*08c2*/ 	.byte	0x05
	.zero		1


	//   ....[125]....
        /*08c4*/ 	.word	0x00003980
        /*08c8*/ 	.word	0x000000ff
        /*08cc*/ 	.word	0x00000000
        /*08d0*/ 	.short	0x010a
        /*08d2*/ 	.byte	0x05
	.zero		1


	//   ....[126]....
        /*08d4*/ 	.word	0x00003a10
        /*08d8*/ 	.word	0x000000ff
        /*08dc*/ 	.word	0x00000000
        /*08e0*/ 	.short	0x010a
        /*08e2*/ 	.byte	0x05
	.zero		1


	//   ....[127]....
        /*08e4*/ 	.word	0x00003aa0
        /*08e8*/ 	.word	0x000000ff
        /*08ec*/ 	.word	0x00000000
        /*08f0*/ 	.short	0x010a
        /*08f2*/ 	.byte	0x05
	.zero		1


	//   ....[128]....
        /*08f4*/ 	.word	0x00003b30
        /*08f8*/ 	.word	0x000000ff
        /*08fc*/ 	.word	0x00000000
        /*0900*/ 	.short	0x010a
        /*0902*/ 	.byte	0x05
	.zero		1


	//   ....[129]....
        /*0904*/ 	.word	0x00003bc0
        /*0908*/ 	.word	0x000000ff
        /*090c*/ 	.word	0x00000000
        /*0910*/ 	.short	0x010a
        /*0912*/ 	.byte	0x05
	.zero		1


	//   ....[130]....
        /*0914*/ 	.word	0x00003c50
        /*0918*/ 	.word	0x000000ff
        /*091c*/ 	.word	0x00000000
        /*0920*/ 	.short	0x010a
        /*0922*/ 	.byte	0x05
	.zero		1


	//   ....[131]....
        /*0924*/ 	.word	0x00003ce0
        /*0928*/ 	.word	0x000000ff
        /*092c*/ 	.word	0x00000000
        /*0930*/ 	.short	0x010a
        /*0932*/ 	.byte	0x05
	.zero		1


	//   ....[132]....
        /*0934*/ 	.word	0x00003d70
        /*0938*/ 	.word	0x000000ff
        /*093c*/ 	.word	0x00000000
        /*0940*/ 	.short	0x010a
        /*0942*/ 	.byte	0x05
	.zero		1


	//   ....[133]....
        /*0944*/ 	.word	0x00003e00
        /*0948*/ 	.word	0x000000ff
        /*094c*/ 	.word	0x00000000
        /*0950*/ 	.short	0x010a
        /*0952*/ 	.byte	0x05
	.zero		1


	//   ....[134]....
        /*0954*/ 	.word	0x00003ea0
        /*0958*/ 	.word	0x00000000
        /*095c*/ 	.word	0x00000000
        /*0960*/ 	.short	0x010a
        /*0962*/ 	.byte	0xff
	.zero		1


	//   ....[135]....
        /*0964*/ 	.word	0x00003fe0
        /*0968*/ 	.word	0x00000002
        /*096c*/ 	.word	0x000002b0
        /*0970*/ 	.short	0x010a
        /*0972*/ 	.byte	0xff
	.zero		1


	//   ....[136]....
        /*0974*/ 	.word	0x00004040
        /*0978*/ 	.word	0x00000004
        /*097c*/ 	.word	0x00000000
        /*0980*/ 	.short	0x0101
        /*0982*/ 	.byte	0xff
	.zero		1


	//   ....[137]....
        /*0984*/ 	.word	0x00004060
        /*0988*/ 	.word	0x000000ff
        /*098c*/ 	.word	0x00000260
        /*0990*/ 	.short	0x010a
        /*0992*/ 	.byte	0x04
	.zero		1


	//   ....[138]....
        /*0994*/ 	.word	0x00004180
        /*0998*/ 	.word	0x00000002
        /*099c*/ 	.word	0x00000250
        /*09a0*/ 	.short	0x010a
        /*09a2*/ 	.byte	0xff
	.zero		1


	//   ....[139]....
        /*09a4*/ 	.word	0x00004290
        /*09a8*/ 	.word	0x00000002
        /*09ac*/ 	.word	0x00000000
        /*09b0*/ 	.short	0x0101
        /*09b2*/ 	.byte	0xff
	.zero		1


	//   ....[140]....
        /*09b4*/ 	.word	0x00004320
        /*09b8*/ 	.word	0x000000ff
        /*09bc*/ 	.word	0x00000260
        /*09c0*/ 	.short	0x0106
        /*09c2*/ 	.byte	0x04
	.zero		1


	//   ....[141]....
        /*09c4*/ 	.word	0x00004340
        /*09c8*/ 	.word	0x000000ff
        /*09cc*/ 	.word	0x00000260
        /*09d0*/ 	.short	0x010a
        /*09d2*/ 	.byte	0x04
	.zero		1


	//   ....[142]....
        /*09d4*/ 	.word	0x000043d0
        /*09d8*/ 	.word	0x000000ff
        /*09dc*/ 	.word	0x00000260
        /*09e0*/ 	.short	0x0106
        /*09e2*/ 	.byte	0x07
	.zero		1


	//   ....[143]....
        /*09e4*/ 	.word	0x00004410
        /*09e8*/ 	.word	0x00000000
        /*09ec*/ 	.word	0x00000260
        /*09f0*/ 	.short	0x010a
        /*09f2*/ 	.byte	0xff
	.zero		1


	//   ....[144]....
        /*09f4*/ 	.word	0x00004910
        /*09f8*/ 	.word	0x00000000
        /*09fc*/ 	.word	0x00000250
        /*0a00*/ 	.short	0x010a
        /*0a02*/ 	.byte	0xff
	.zero		1


	//   ....[145]....
        /*0a04*/ 	.word	0x00004a10
        /*0a08*/ 	.word	0x00000003
        /*0a0c*/ 	.word	0x00000000
        /*0a10*/ 	.short	0x0101
        /*0a12*/ 	.byte	0xff
	.zero		1


	//   ....[146]....
        /*0a14*/ 	.word	0x00004a20
        /*0a18*/ 	.word	0x000000ff
        /*0a1c*/ 	.word	0x00000000
        /*0a20*/ 	.short	0x010a
        /*0a22*/ 	.byte	0x04
	.zero		1


	//   ....[147]....
        /*0a24*/ 	.word	0x00004a40
        /*0a28*/ 	.word	0x000000ff
        /*0a2c*/ 	.word	0x00000290
        /*0a30*/ 	.short	0x010a
        /*0a32*/ 	.byte	0x13
	.zero		1


	//   ....[148]....
        /*0a34*/ 	.word	0x00004b80
        /*0a38*/ 	.word	0x000000ff
        /*0a3c*/ 	.word	0x00000000
        /*0a40*/ 	.short	0x010a
        /*0a42*/ 	.byte	0x06
	.zero		1


	//   ....[149]....
        /*0a44*/ 	.word	0x00004c80
        /*0a48*/ 	.word	0x000000ff
        /*0a4c*/ 	.word	0x00000000
        /*0a50*/ 	.short	0x010a
        /*0a52*/ 	.byte	0x04
	.zero		1


	//   ....[150]....
        /*0a54*/ 	.word	0x00004e60
        /*0a58*/ 	.word	0x000000ff
        /*0a5c*/ 	.word	0x00000000
        /*0a60*/ 	.short	0x010a
        /*0a62*/ 	.byte	0x04
	.zero		1


	//   ....[151]....
        /*0a64*/ 	.word	0x00004ef0
        /*0a68*/ 	.word	0x000000ff
        /*0a6c*/ 	.word	0x00000000
        /*0a70*/ 	.short	0x010a
        /*0a72*/ 	.byte	0x05
	.zero		1


	//   ....[152]....
        /*0a74*/ 	.word	0x00004f80
        /*0a78*/ 	.word	0x000000ff
        /*0a7c*/ 	.word	0x00000000
        /*0a80*/ 	.short	0x010a
        /*0a82*/ 	.byte	0x05
	.zero		1


	//   ....[153]....
        /*0a84*/ 	.word	0x00005010
        /*0a88*/ 	.word	0x000000ff
        /*0a8c*/ 	.word	0x00000000
        /*0a90*/ 	.short	0x010a
        /*0a92*/ 	.byte	0x04
	.zero		1


	//   ....[154]....
        /*0a94*/ 	.word	0x000054e0
        /*0a98*/ 	.word	0x0000000c
        /*0a9c*/ 	.word	0x00000250
        /*0aa0*/ 	.short	0x010a
        /*0aa2*/ 	.byte	0xff
	.zero		1


	//   ....[155]....
        /*0aa4*/ 	.word	0x00005650
        /*0aa8*/ 	.word	0x00000000
        /*0aac*/ 	.word	0x00000000
        /*0ab0*/ 	.short	0x0101
        /*0ab2*/ 	.byte	0xff
	.zero		1


	//   ....[156]....
        /*0ab4*/ 	.word	0x00005ae0
        /*0ab8*/ 	.word	0x000000ff
        /*0abc*/ 	.word	0x00000248
        /*0ac0*/ 	.short	0x010a
        /*0ac2*/ 	.byte	0x15
	.zero		1


	//   ....[157]....
        /*0ac4*/ 	.word	0x00005c60
        /*0ac8*/ 	.word	0x000000ff
        /*0acc*/ 	.word	0x00000230
        /*0ad0*/ 	.short	0x010a
        /*0ad2*/ 	.byte	0x15
	.zero		1


	//   ....[158]....
        /*0ad4*/ 	.word	0x00005dd0
        /*0ad8*/ 	.word	0x000000ff
        /*0adc*/ 	.word	0x00000220
        /*0ae0*/ 	.short	0x010b
        /*0ae2*/ 	.byte	0x15
	.zero		1


	//   ....[159]....
        /*0ae4*/ 	.word	0x00005de0
        /*0ae8*/ 	.word	0x000000ff
        /*0aec*/ 	.word	0x00000000
        /*0af0*/ 	.short	0x0101
        /*0af2*/ 	.byte	0x22
	.zero		1


	//   ....[160]....
        /*0af4*/ 	.word	0x00005df0
        /*0af8*/ 	.word	0x000000ff
        /*0afc*/ 	.word	0x00000238
        /*0b00*/ 	.short	0x010a
        /*0b02*/ 	.byte	0x15
	.zero		1


	//   ....[161]....
        /*0b04*/ 	.word	0x00005fd0
        /*0b08*/ 	.word	0x000000ff
        /*0b0c*/ 	.word	0x00000228
        /*0b10*/ 	.short	0x010b
        /*0b12*/ 	.byte	0x15
	.zero		1


	//   ....[162]....
        /*0b14*/ 	.word	0x00005fe0
        /*0b18*/ 	.word	0x000000ff
        /*0b1c*/ 	.word	0x00000000
        /*0b20*/ 	.short	0x0101
        /*0b22*/ 	.byte	0x21
	.zero		1


	//   ....[163]....
        /*0b24*/ 	.word	0x00006010
        /*0b28*/ 	.word	0x000000ff
        /*0b2c*/ 	.word	0x00000230
        /*0b30*/ 	.short	0x010a
        /*0b32*/ 	.byte	0x15
	.zero		1


	//   ....[164]....
        /*0b34*/ 	.word	0x00006050
        /*0b38*/ 	.word	0x00000000
        /*0b3c*/ 	.word	0x00000238
        /*0b40*/ 	.short	0x010a
        /*0b42*/ 	.byte	0xff
	.zero		1


	//   ....[165]....
        /*0b44*/ 	.word	0x00006380
        /*0b48*/ 	.word	0x00000003
        /*0b4c*/ 	.word	0x00000250
        /*0b50*/ 	.short	0x010a
        /*0b52*/ 	.byte	0xff
	.zero		1


	//   ....[166]....
        /*0b54*/ 	.word	0x00006500
        /*0b58*/ 	.word	0x00000000
        /*0b5c*/ 	.word	0x00000000
        /*0b60*/ 	.short	0x0101
        /*0b62*/ 	.byte	0xff
	.zero		1


	//   ....[167]....
        /*0b64*/ 	.word	0x00007040
        /*0b68*/ 	.word	0x00000002
        /*0b6c*/ 	.word	0x00000220
        /*0b70*/ 	.short	0x010a
        /*0b72*/ 	.byte	0xff
	.zero		1


	//   ....[168]....
        /*0b74*/ 	.word	0x000070b0
        /*0b78*/ 	.word	0x00000064
        /*0b7c*/ 	.word	0x00000270
        /*0b80*/ 	.short	0x010a
        /*0b82*/ 	.byte	0xff
	.zero		1


	//   ....[169]....
        /*0b84*/ 	.word	0x000071a0
        /*0b88*/ 	.word	0x00000002
        /*0b8c*/ 	.word	0x00000220
        /*0b90*/ 	.short	0x010a
        /*0b92*/ 	.byte	0xff
	.zero		1


	//   ....[170]....
        /*0b94*/ 	.word	0x000072b0
        /*0b98*/ 	.word	0x00000000
        /*0b9c*/ 	.word	0x00000000
        /*0ba0*/ 	.short	0x0101
        /*0ba2*/ 	.byte	0xff
	.zero		1


	//   ....[171]....
        /*0ba4*/ 	.word	0x00007330
        /*0ba8*/ 	.word	0x00000064
        /*0bac*/ 	.word	0x00000270
        /*0bb0*/ 	.short	0x010a
        /*0bb2*/ 	.byte	0xff
	.zero		1


	//   ....[172]....
        /*0bb4*/ 	.word	0x00007e80
        /*0bb8*/ 	.word	0x0000006d
        /*0bbc*/ 	.word	0x00000220
        /*0bc0*/ 	.short	0x010a
        /*0bc2*/ 	.byte	0xff
	.zero		1


	//   ....[173]....
        /*0bc4*/ 	.word	0x00007f50
        /*0bc8*/ 	.word	0x0000006d
        /*0bcc*/ 	.word	0x00000220
        /*0bd0*/ 	.short	0x010a
        /*0bd2*/ 	.byte	0xff
	.zero		1


	//   ....[174]....
        /*0bd4*/ 	.word	0x00008060
        /*0bd8*/ 	.word	0x00000000
        /*0bdc*/ 	.word	0x00000000
        /*0be0*/ 	.short	0x0101
        /*0be2*/ 	.byte	0xff
	.zero		1


	//   ....[175]....
        /*0be4*/ 	.word	0x000084f0
        /*0be8*/ 	.word	0x000000ff
        /*0bec*/ 	.word	0x00000000
        /*0bf0*/ 	.short	0x0101
        /*0bf2*/ 	.byte	0x04
	.zero		1


	//   ....[176]....
        /*0bf4*/ 	.word	0x00008d00
        /*0bf8*/ 	.word	0x00000000
        /*0bfc*/ 	.word	0x000002c0
        /*0c00*/ 	.short	0x010a
        /*0c02*/ 	.byte	0xff
	.zero		1


	//   ....[177]....
        /*0c04*/ 	.word	0x00008d60
        /*0c08*/ 	.word	0x00000000
        /*0c0c*/ 	.word	0x00000110
        /*0c10*/ 	.short	0x010a
        /*0c12*/ 	.byte	0xff
	.zero		1


	//   ....[178]....
        /*0c14*/ 	.word	0x00008dc0
        /*0c18*/ 	.word	0x00000000
        /*0c1c*/ 	.word	0x00000110
        /*0c20*/ 	.short	0x010a
        /*0c22*/ 	.byte	0xff
	.zero		1


	//   ....[179]....
        /*0c24*/ 	.word	0x00008e10
        /*0c28*/ 	.word	0x00000003
        /*0c2c*/ 	.word	0x00000250
        /*0c30*/ 	.short	0x010a
        /*0c32*/ 	.byte	0xff
	.zero		1


	//   ....[180]....
        /*0c34*/ 	.word	0x00008e70
        /*0c38*/ 	.word	0x00000000
        /*0c3c*/ 	.word	0x00000000
        /*0c40*/ 	.short	0x010a
        /*0c42*/ 	.byte	0xff
	.zero		1


	//   ....[181]....
        /*0c44*/ 	.word	0x00008ed0
        /*0c48*/ 	.word	0x00000000
        /*0c4c*/ 	.word	0x00000000
        /*0c50*/ 	.short	0x010a
        /*0c52*/ 	.byte	0xff
	.zero		1


	//   ....[182]....
        /*0c54*/ 	.word	0x00008f30
        /*0c58*/ 	.word	0x00000000
        /*0c5c*/ 	.word	0x00000000
        /*0c60*/ 	.short	0x010a
        /*0c62*/ 	.byte	0xff
	.zero		1


	//   ....[183]....
        /*0c64*/ 	.word	0x00008f90
        /*0c68*/ 	.word	0x00000000
        /*0c6c*/ 	.word	0x00000000
        /*0c70*/ 	.short	0x010a
        /*0c72*/ 	.byte	0xff
	.zero		1


	//   ....[184]....
        /*0c74*/ 	.word	0x00008ff0
        /*0c78*/ 	.word	0x00000000
        /*0c7c*/ 	.word	0x00000000
        /*0c80*/ 	.short	0x010a
        /*0c82*/ 	.byte	0xff
	.zero		1


	//   ....[185]....
        /*0c84*/ 	.word	0x00009050
        /*0c88*/ 	.word	0x00000000
        /*0c8c*/ 	.word	0x00000000
        /*0c90*/ 	.short	0x010a
        /*0c92*/ 	.byte	0xff
	.zero		1


	//   ....[186]....
        /*0c94*/ 	.word	0x000090b0
        /*0c98*/ 	.word	0x00000000
        /*0c9c*/ 	.word	0x00000000
        /*0ca0*/ 	.short	0x010a
        /*0ca2*/ 	.byte	0xff
	.zero		1


	//   ....[187]....
        /*0ca4*/ 	.word	0x00009110
        /*0ca8*/ 	.word	0x00000000
        /*0cac*/ 	.word	0x00000000
        /*0cb0*/ 	.short	0x010a
        /*0cb2*/ 	.byte	0xff
	.zero		1


	//   ....[188]....
        /*0cb4*/ 	.word	0x00009170
        /*0cb8*/ 	.word	0x00000000
        /*0cbc*/ 	.word	0x00000000
        /*0cc0*/ 	.short	0x010a
        /*0cc2*/ 	.byte	0xff
	.zero		1


	//   ....[189]....
        /*0cc4*/ 	.word	0x000091d0
        /*0cc8*/ 	.word	0x00000000
        /*0ccc*/ 	.word	0x00000000
        /*0cd0*/ 	.short	0x010a
        /*0cd2*/ 	.byte	0xff
	.zero		1


	//   ....[190]....
        /*0cd4*/ 	.word	0x00009230
        /*0cd8*/ 	.word	0x00000000
        /*0cdc*/ 	.word	0x00000000
        /*0ce0*/ 	.short	0x010a
        /*0ce2*/ 	.byte	0xff
	.zero		1


	//   ....[191]....
        /*0ce4*/ 	.word	0x00009290
        /*0ce8*/ 	.word	0x00000000
        /*0cec*/ 	.word	0x00000000
        /*0cf0*/ 	.short	0x010a
        /*0cf2*/ 	.byte	0xff
	.zero		1


	//   ....[192]....
        /*0cf4*/ 	.word	0x000092f0
        /*0cf8*/ 	.word	0x00000000
        /*0cfc*/ 	.word	0x00000000
        /*0d00*/ 	.short	0x010a
        /*0d02*/ 	.byte	0xff
	.zero		1


	//   ....[193]....
        /*0d04*/ 	.word	0x00009350
        /*0d08*/ 	.word	0x00000000
        /*0d0c*/ 	.word	0x00000000
        /*0d10*/ 	.short	0x010a
        /*0d12*/ 	.byte	0xff
	.zero		1


	//   ....[194]....
        /*0d14*/ 	.word	0x000093b0
        /*0d18*/ 	.word	0x00000000
        /*0d1c*/ 	.word	0x00000000
        /*0d20*/ 	.short	0x010a
        /*0d22*/ 	.byte	0xff
	.zero		1


	//   ....[195]....
        /*0d24*/ 	.word	0x00009410
        /*0d28*/ 	.word	0x00000000
        /*0d2c*/ 	.word	0x00000000
        /*0d30*/ 	.short	0x010a
        /*0d32*/ 	.byte	0xff
	.zero		1


	//   ....[196]....
        /*0d34*/ 	.word	0x00009470
        /*0d38*/ 	.word	0x00000000
        /*0d3c*/ 	.word	0x00000000
        /*0d40*/ 	.short	0x010a
        /*0d42*/ 	.byte	0xff
	.zero		1


	//   ....[197]....
        /*0d44*/ 	.word	0x000094d0
        /*0d48*/ 	.word	0x00000000
        /*0d4c*/ 	.word	0x00000000
        /*0d50*/ 	.short	0x010a
        /*0d52*/ 	.byte	0xff
	.zero		1


	//   ....[198]....
        /*0d54*/ 	.word	0x00009530
        /*0d58*/ 	.word	0x00000000
        /*0d5c*/ 	.word	0x00000000
        /*0d60*/ 	.short	0x010a
        /*0d62*/ 	.byte	0xff
	.zero		1


	//   ....[199]....
        /*0d64*/ 	.word	0x00009590
        /*0d68*/ 	.word	0x00000000
        /*0d6c*/ 	.word	0x00000000
        /*0d70*/ 	.short	0x010a
        /*0d72*/ 	.byte	0xff
	.zero		1


	//   ....[200]....
        /*0d74*/ 	.word	0x000095f0
        /*0d78*/ 	.word	0x00000000
        /*0d7c*/ 	.word	0x00000000
        /*0d80*/ 	.short	0x010a
        /*0d82*/ 	.byte	0xff
	.zero		1


	//   ....[201]....
        /*0d84*/ 	.word	0x00009650
        /*0d88*/ 	.word	0x00000000
        /*0d8c*/ 	.word	0x00000000
        /*0d90*/ 	.short	0x010a
        /*0d92*/ 	.byte	0xff
	.zero		1


	//   ....[202]....
        /*0d94*/ 	.word	0x000096b0
        /*0d98*/ 	.word	0x00000000
        /*0d9c*/ 	.word	0x00000000
        /*0da0*/ 	.short	0x010a
        /*0da2*/ 	.byte	0xff
	.zero		1


	//   ....[203]....
        /*0da4*/ 	.word	0x00009710
        /*0da8*/ 	.word	0x00000000
        /*0dac*/ 	.word	0x00000000
        /*0db0*/ 	.short	0x010a
        /*0db2*/ 	.byte	0xff
	.zero		1


	//   ....[204]....
        /*0db4*/ 	.word	0x00009770
        /*0db8*/ 	.word	0x00000000
        /*0dbc*/ 	.word	0x00000000
        /*0dc0*/ 	.short	0x010a
        /*0dc2*/ 	.byte	0xff
	.zero		1


	//   ....[205]....
        /*0dc4*/ 	.word	0x000097d0
        /*0dc8*/ 	.word	0x00000000
        /*0dcc*/ 	.word	0x00000000
        /*0dd0*/ 	.short	0x010a
        /*0dd2*/ 	.byte	0xff
	.zero		1


	//   ....[206]....
        /*0dd4*/ 	.word	0x00009830
        /*0dd8*/ 	.word	0x00000000
        /*0ddc*/ 	.word	0x00000000
        /*0de0*/ 	.short	0x010a
        /*0de2*/ 	.byte	0xff
	.zero		1


	//   ....[207]....
        /*0de4*/ 	.word	0x00009890
        /*0de8*/ 	.word	0x00000000
        /*0dec*/ 	.word	0x00000000
        /*0df0*/ 	.short	0x010a
        /*0df2*/ 	.byte	0xff
	.zero		1


	//   ....[208]....
        /*0df4*/ 	.word	0x000098f0
        /*0df8*/ 	.word	0x00000000
        /*0dfc*/ 	.word	0x00000000
        /*0e00*/ 	.short	0x010a
        /*0e02*/ 	.byte	0xff
	.zero		1


	//   ....[209]....
        /*0e04*/ 	.word	0x00009950
        /*0e08*/ 	.word	0x00000000
        /*0e0c*/ 	.word	0x00000000
        /*0e10*/ 	.short	0x010a
        /*0e12*/ 	.byte	0xff
	.zero		1


	//   ....[210]....
        /*0e14*/ 	.word	0x000099b0
        /*0e18*/ 	.word	0x00000000
        /*0e1c*/ 	.word	0x00000000
        /*0e20*/ 	.short	0x010a
        /*0e22*/ 	.byte	0xff
	.zero		1


	//   ....[211]....
        /*0e24*/ 	.word	0x00009a10
        /*0e28*/ 	.word	0x00000000
        /*0e2c*/ 	.word	0x00000000
        /*0e30*/ 	.short	0x010a
        /*0e32*/ 	.byte	0xff
	.zero		1


	//   ....[212]....
        /*0e34*/ 	.word	0x00009a70
        /*0e38*/ 	.word	0x00000000
        /*0e3c*/ 	.word	0x00000000
        /*0e40*/ 	.short	0x010a
        /*0e42*/ 	.byte	0xff
	.zero		1


	//   ....[213]....
        /*0e44*/ 	.word	0x00009ac0
        /*0e48*/ 	.word	0x00000002
        /*0e4c*/ 	.word	0x000002b0
        /*0e50*/ 	.short	0x010a
        /*0e52*/ 	.byte	0xff
	.zero		1


	//   ....[214]....
        /*0e54*/ 	.word	0x00009b20
        /*0e58*/ 	.word	0x00000002
        /*0e5c*/ 	.word	0x00000260
        /*0e60*/ 	.short	0x010a
        /*0e62*/ 	.byte	0xff
	.zero		1


	//   ....[215]....
        /*0e64*/ 	.word	0x00009b70
        /*0e68*/ 	.word	0x00000002
        /*0e6c*/ 	.word	0x00000250
        /*0e70*/ 	.short	0x010a
        /*0e72*/ 	.byte	0xff
	.zero		1


	//   ....[216]....
        /*0e74*/ 	.word	0x00009bd0
        /*0e78*/ 	.word	0x00000000
        /*0e7c*/ 	.word	0x00000260
        /*0e80*/ 	.short	0x010a
        /*0e82*/ 	.byte	0xff
	.zero		1


	//   ....[217]....
        /*0e84*/ 	.word	0x00009c20
        /*0e88*/ 	.word	0x00000000
        /*0e8c*/ 	.word	0x00000250
        /*0e90*/ 	.short	0x010a
        /*0e92*/ 	.byte	0xff
	.zero		1


	//   ....[218]....
        /*0e94*/ 	.word	0x00009c80
        /*0e98*/ 	.word	0x00000003
        /*0e9c*/ 	.word	0x00000290
        /*0ea0*/ 	.short	0x010a
        /*0ea2*/ 	.byte	0xff
	.zero		1


	//   ....[219]....
        /*0ea4*/ 	.word	0x00009ce0
        /*0ea8*/ 	.word	0x00000000
        /*0eac*/ 	.word	0x00000000
        /*0eb0*/ 	.short	0x010a
        /*0eb2*/ 	.byte	0xff
	.zero		1


	//   ....[220]....
        /*0eb4*/ 	.word	0x00009d40
        /*0eb8*/ 	.word	0x00000000
        /*0ebc*/ 	.word	0x00000000
        /*0ec0*/ 	.short	0x010a
        /*0ec2*/ 	.byte	0xff
	.zero		1


	//   ....[221]....
        /*0ec4*/ 	.word	0x00009da0
        /*0ec8*/ 	.word	0x00000000
        /*0ecc*/ 	.word	0x00000000
        /*0ed0*/ 	.short	0x010a
        /*0ed2*/ 	.byte	0xff
	.zero		1


	//   ....[222]....
        /*0ed4*/ 	.word	0x00009e00
        /*0ed8*/ 	.word	0x00000000
        /*0edc*/ 	.word	0x00000000
        /*0ee0*/ 	.short	0x010a
        /*0ee2*/ 	.byte	0xff
	.zero		1


	//   ....[223]....
        /*0ee4*/ 	.word	0x00009e60
        /*0ee8*/ 	.word	0x00000000
        /*0eec*/ 	.word	0x00000000
        /*0ef0*/ 	.short	0x010a
        /*0ef2*/ 	.byte	0xff
	.zero		1


	//   ....[224]....
        /*0ef4*/ 	.word	0x00009eb0
        /*0ef8*/ 	.word	0x0000000c
        /*0efc*/ 	.word	0x00000250
        /*0f00*/ 	.short	0x010a
        /*0f02*/ 	.byte	0xff
	.zero		1


	//   ....[225]....
        /*0f04*/ 	.word	0x00009f10
        /*0f08*/ 	.word	0x00000000
        /*0f0c*/ 	.word	0x00000248
        /*0f10*/ 	.short	0x010a
        /*0f12*/ 	.byte	0xff
	.zero		1


	//   ....[226]....
        /*0f14*/ 	.word	0x00009f70
        /*0f18*/ 	.word	0x00000000
        /*0f1c*/ 	.word	0x00000230
        /*0f20*/ 	.short	0x010a
        /*0f22*/ 	.byte	0xff
	.zero		1


	//   ....[227]....
        /*0f24*/ 	.word	0x00009fd0
        /*0f28*/ 	.word	0x00000000
        /*0f2c*/ 	.word	0x00000238
        /*0f30*/ 	.short	0x010a
        /*0f32*/ 	.byte	0xff
	.zero		1


	//   ....[228]....
        /*0f34*/ 	.word	0x0000a030
        /*0f38*/ 	.word	0x00000000
        /*0f3c*/ 	.word	0x00000230
        /*0f40*/ 	.short	0x010a
        /*0f42*/ 	.byte	0xff
	.zero		1


	//   ....[229]....
        /*0f44*/ 	.word	0x0000a080
        /*0f48*/ 	.word	0x00000003
        /*0f4c*/ 	.word	0x00000250
        /*0f50*/ 	.short	0x010a
        /*0f52*/ 	.byte	0xff
	.zero		1


	//   ....[230]....
        /*0f54*/ 	.word	0x0000a0d0
        /*0f58*/ 	.word	0x00000002
        /*0f5c*/ 	.word	0x00000220
        /*0f60*/ 	.short	0x010a
        /*0f62*/ 	.byte	0xff
	.zero		1


	//   ....[231]....
        /*0f64*/ 	.word	0x0000a120
        /*0f68*/ 	.word	0x00000064
        /*0f6c*/ 	.word	0x00000270
        /*0f70*/ 	.short	0x010a
        /*0f72*/ 	.byte	0xff
	.zero		1


	//   ....[232]....
        /*0f74*/ 	.word	0x0000a170
        /*0f78*/ 	.word	0x0000006d
        /*0f7c*/ 	.word	0x00000220
        /*0f80*/ 	.short	0x010a
        /*0f82*/ 	.byte	0xff
	.zero		1


	//----- nvinfo : EIATTR_NUM_MBARRIERS
	.align		4
.L_47:
        /*0f84*/ 	.byte	0x03, 0x38
        /*0f86*/ 	.short	0x005a


	//----- nvinfo : EIATTR_EXIT_INSTR_OFFSETS
	.align		4
        /*0f88*/ 	.byte	0x04, 0x1c
        /*0f8a*/ 	.short	(.L_49 - .L_48)


	//   ....[0]....
.L_48:
        /*0f8c*/ 	.word	0x00003ed0


	//   ....[1]....
        /*0f90*/ 	.word	0x000043e0


	//   ....[2]....
        /*0f94*/ 	.word	0x00004440


	//   ....[3]....
        /*0f98*/ 	.word	0x00005270


	//   ....[4]....
        /*0f9c*/ 	.word	0x00006080


	//   ....[5]....
        /*0fa0*/ 	.word	0x000060c0


	//   ....[6]....
        /*0fa4*/ 	.word	0x00008cf0


	//----- nvinfo : EIATTR_MAX_THREADS
	.align		4
.L_49:
        /*0fa8*/ 	.byte	0x04, 0x05
        /*0faa*/ 	.short	(.L_51 - .L_50)
.L_50:
        /*0fac*/ 	.word	0x00000100
        /*0fb0*/ 	.word	0x00000001
        /*0fb4*/ 	.word	0x00000001


	//----- nvinfo : EIATTR_CRS_STACK_SIZE
	.align		4
.L_51:
        /*0fb8*/ 	.byte	0x04, 0x1e
        /*0fba*/ 	.short	(.L_53 - .L_52)
.L_52:
        /*0fbc*/ 	.word	0x00000000


	//----- nvinfo : EIATTR_CBANK_PARAM_SIZE
	.align		4
.L_53:
        /*0fc0*/ 	.byte	0x03, 0x19
        /*0fc2*/ 	.short	0x0800


	//----- nvinfo : EIATTR_PARAM_CBANK
	.align		4
        /*0fc4*/ 	.byte	0x04, 0x0a
        /*0fc6*/ 	.short	(.L_55 - .L_54)
	.align		4
.L_54:
        /*0fc8*/ 	.word	index@(.nv.constant0._ZN7cutlass13device_kernelINS_4gemm6kernel13GemmUniversalIN4cute5tupleIJiiiiEEENS1_10collective13CollectiveMmaINS1_35MainloopSm100TmaUmmaWarpSpecializedILi34ELi2ELi4ENS5_IJNS4_1CILi1EEENSA_ILi8EEESB_EEEEENS5_IJNSA_ILi64EEENSA_ILi128EEENSA_ILi32EEEEEENS_12float_e4m3_tENS5_IJlSB_lEEESJ_SK_NS4_8TiledMMAINS4_8MMA_AtomIJNS4_10MMA_TraitsINS4_19SM100_MMA_F8F6F4_SSEJSJ_SJ_fSF_SG_NS4_17integral_constantINS4_4UMMA5MajorELSR_0EEESS_NSP_INSQ_7ScaleInELST_0EEESU_EEEEEENS4_6LayoutINS5_IJSB_SB_SB_EEENS5_IJNSA_ILi0EEESZ_SZ_EEEEENS5_IJNS4_10UnderscoreES12_S12_EEEEENS4_23SM90_TMA_LOAD_MULTICASTENS4_14ComposedLayoutINS4_7SwizzleILi1ELi4ELi3EEENS4_18smem_ptr_flag_bitsILi8EEENSX_INS5_IJSC_SH_EEENS5_IJSH_SB_EEEEEEEvNS4_8identityENS4_13SM90_TMA_LOADES1E_vS1F_EENS_8epilogue10collective18CollectiveEpilogueINS1I_23Sm100TmaWarpSpecializedILi2ELi2ELi32ELb0ELb0EEEJSI_NS5_IJNSX_ISF_SB_EES1N_EEESJ_SK_SJ_SK_NS1I_6fusion15FusionCallbacksIS1M_NS1P_17LinearCombinationISJ_fSJ_fLNS_15FloatRoundStyleE2EEESI_S1O_JEEENS4_5SM1004TMEM4LOAD26SM100_TMEM_LOAD_16dp32b32xES1G_NS16_INS17_ILi2ELi4ELi3EEES1A_NSX_INS5_IJSC_SF_EEENS5_IJSF_SB_EEEEEEENS4_39AutoVectorizingCopyWithAssumedAlignmentILi128EEENS4_14SM90_TMA_STOREES23_S25_S25_EEEvvEEEEvNT_6ParamsE)
        /*0fcc*/ 	.short	0x0380
        /*0fce*/ 	.short	0x0800


	//----- nvinfo : EIATTR_SW_WAR
	.align		4
.L_55:
        /*0fd0*/ 	.byte	0x04, 0x36
        /*0fd2*/ 	.short	(.L_57 - .L_56)
.L_56:
        /*0fd4*/ 	.word	0x00000008
.L_57:


//--------------------- .nv.callgraph             --------------------------
	.section	.nv.callgraph,"",@"SHT_CUDA_CALLGRAPH"
	.align	4
	.sectionentsize	8
	.align		4
        /*0000*/ 	.word	0x00000000
	.align		4
        /*0004*/ 	.word	0xffffffff
	.align		4
        /*0008*/ 	.word	index@(_ZN7cutlass13device_kernelINS_4gemm6kernel13GemmUniversalIN4cute5tupleIJiiiiEEENS1_10collective13CollectiveMmaINS1_35MainloopSm100TmaUmmaWarpSpecializedILi34ELi2ELi4ENS5_IJNS4_1CILi1EEENSA_ILi8EEESB_EEEEENS5_IJNSA_ILi64EEENSA_ILi128EEENSA_ILi32EEEEEENS_12float_e4m3_tENS5_IJlSB_lEEESJ_SK_NS4_8TiledMMAINS4_8MMA_AtomIJNS4_10MMA_TraitsINS4_19SM100_MMA_F8F6F4_SSEJSJ_SJ_fSF_SG_NS4_17integral_constantINS4_4UMMA5MajorELSR_0EEESS_NSP_INSQ_7ScaleInELST_0EEESU_EEEEEENS4_6LayoutINS5_IJSB_SB_SB_EEENS5_IJNSA_ILi0EEESZ_SZ_EEEEENS5_IJNS4_10UnderscoreES12_S12_EEEEENS4_23SM90_TMA_LOAD_MULTICASTENS4_14ComposedLayoutINS4_7SwizzleILi1ELi4ELi3EEENS4_18smem_ptr_flag_bitsILi8EEENSX_INS5_IJSC_SH_EEENS5_IJSH_SB_EEEEEEEvNS4_8identityENS4_13SM90_TMA_LOADES1E_vS1F_EENS_8epilogue10collective18CollectiveEpilogueINS1I_23Sm100TmaWarpSpecializedILi2ELi2ELi32ELb0ELb0EEEJSI_NS5_IJNSX_ISF_SB_EES1N_EEESJ_SK_SJ_SK_NS1I_6fusion15FusionCallbacksIS1M_NS1P_17LinearCombinationISJ_fSJ_fLNS_15FloatRoundStyleE2EEESI_S1O_JEEENS4_5SM1004TMEM4LOAD26SM100_TMEM_LOAD_16dp32b32xES1G_NS16_INS17_ILi2ELi4ELi3EEES1A_NSX_INS5_IJSC_SF_EEENS5_IJSF_SB_EEEEEEENS4_39AutoVectorizingCopyWithAssumedAlignmentILi128EEENS4_14SM90_TMA_STOREES23_S25_S25_EEEvvEEEEvNT_6ParamsE)
	.align		4
        /*000c*/ 	.word	index@(__assertfail)
	.align		4
        /*0010*/ 	.word	0x00000000
	.align		4
        /*0014*/ 	.word	0xfffffffe
	.align		4
        /*0018*/ 	.word	0x00000000
	.align		4
        /*001c*/ 	.word	0xfffffffd
	.align		4
        /*0020*/ 	.word	0x00000000
	.align		4
        /*0024*/ 	.word	0xfffffffc


//--------------------- .nv.constant4             --------------------------
	.section	.nv.constant4,"a",@progbits
	.align	8
	.align		8
.nv.constant4:
        /*0000*/ 	.dword	__assertfail
	.align		8
        /*0008*/ 	.dword	__unnamed_1
	.align		8
        /*0010*/ 	.dword	__unnamed_2
	.align		8
        /*0018*/ 	.dword	_ZN40_INTERNAL_6c2f1616_4_k_cu_0234260b_290514cuda3std3__45__cpo5beginE
	.align		8
        /*0020*/ 	.dword	_ZN40_INTERNAL_6c2f1616_4_k_cu_0234260b_290514cuda3std3__45__cpo3endE
	.align		8
        /*0028*/ 	.dword	_ZN40_INTERNAL_6c2f1616_4_k_cu_0234260b_290514cuda3std3__45__cpo6cbeginE
	.align		8
        /*0030*/ 	.dword	_ZN40_INTERNAL_6c2f1616_4_k_cu_0234260b_290514cuda3std3__45__cpo4cendE
	.align		8
        /*0038*/ 	.dword	_ZN40_INTERNAL_6c2f1616_4_k_cu_0234260b_290514cuda3std3__442_GLOBAL__N__6c2f1616_4_k_cu_0234260b_290516ignoreE
	.align		8
        /*0040*/ 	.dword	_ZN40_INTERNAL_6c2f1616_4_k_cu_0234260b_290514cuda3std3__419piecewise_constructE
	.align		8
        /*0048*/ 	.dword	_ZN40_INTERNAL_6c2f1616_4_k_cu_0234260b_290514cuda3std3__48in_placeE
	.align		8
        /*0050*/ 	.dword	_ZN40_INTERNAL_6c2f1616_4_k_cu_0234260b_290514cuda3std6ranges3__45__cpo4swapE
	.align		8
        /*0058*/ 	.dword	_ZN40_INTERNAL_6c2f1616_4_k_cu_0234260b_290514cuda3std6ranges3__45__cpo9iter_moveE
	.align		8
        /*0060*/ 	.dword	_ZN40_INTERNAL_6c2f1616_4_k_cu_0234260b_290514cute7productE
	.align		8
        /*0068*/ 	.dword	_ZN40_INTERNAL_6c2f1616_4_k_cu_0234260b_290514cute1_E
	.align		8
        /*0070*/ 	.dword	$str$25
	.align		8
        /*0078*/ 	.dword	$str$26
	.align		8
        /*0080*/ 	.dword	$str$27
	.align		8
        /*0088*/ 	.dword	$str$28


//--------------------- .text._ZN7cutlass13device_kernelINS_4gemm6kernel13GemmUniversalIN4cute5tupleIJiiiiEEENS1_10collective13CollectiveMmaINS1_35MainloopSm100TmaUmmaWarpSpecializedILi34ELi2ELi4ENS5_IJNS4_1CILi1EEENSA_ILi8EEESB_EEEEENS5_IJNSA_ILi64EEENSA_ILi128EEENSA_ILi32EEEEEENS_12float_e4m3_tENS5_IJlSB_lEEESJ_SK_NS4_8TiledMMAINS4_8MMA_AtomIJNS4_10MMA_TraitsINS4_19SM100_MMA_F8F6F4_SSEJSJ_SJ_fSF_SG_NS4_17integral_constantINS4_4UMMA5MajorELSR_0EEESS_NSP_INSQ_7ScaleInELST_0EEESU_EEEEEENS4_6LayoutINS5_IJSB_SB_SB_EEENS5_IJNSA_ILi0EEESZ_SZ_EEEEENS5_IJNS4_10UnderscoreES12_S12_EEEEENS4_23SM90_TMA_LOAD_MULTICASTENS4_14ComposedLayoutINS4_7SwizzleILi1ELi4ELi3EEENS4_18smem_ptr_flag_bitsILi8EEENSX_INS5_IJSC_SH_EEENS5_IJSH_SB_EEEEEEEvNS4_8identityENS4_13SM90_TMA_LOADES1E_vS1F_EENS_8epilogue10collective18CollectiveEpilogueINS1I_23Sm100TmaWarpSpecializedILi2ELi2ELi32ELb0ELb0EEEJSI_NS5_IJNSX_ISF_SB_EES1N_EEESJ_SK_SJ_SK_NS1I_6fusion15FusionCallbacksIS1M_NS1P_17LinearCombinationISJ_fSJ_fLNS_15FloatRoundStyleE2EEESI_S1O_JEEENS4_5SM1004TMEM4LOAD26SM100_TMEM_LOAD_16dp32b32xES1G_NS16_INS17_ILi2ELi4ELi3EEES1A_NSX_INS5_IJSC_SF_EEENS5_IJSF_SB_EEEEEEENS4_39AutoVectorizingCopyWithAssumedAlignmentILi128EEENS4_14SM90_TMA_STOREES23_S25_S25_EEEvvEEEEvNT_6ParamsE --------------------------
	.section	.text._ZN7cutlass13device_kernelINS_4gemm6kernel13GemmUniversalIN4cute5tupleIJiiiiEEENS1_10collective13CollectiveMmaINS1_35MainloopSm100TmaUmmaWarpSpecializedILi34ELi2ELi4ENS5_IJNS4_1CILi1EEENSA_ILi8EEESB_EEEEENS5_IJNSA_ILi64EEENSA_ILi128EEENSA_ILi32EEEEEENS_12float_e4m3_tENS5_IJlSB_lEEESJ_SK_NS4_8TiledMMAINS4_8MMA_AtomIJNS4_10MMA_TraitsINS4_19SM100_MMA_F8F6F4_SSEJSJ_SJ_fSF_SG_NS4_17integral_constantINS4_4UMMA5MajorELSR_0EEESS_NSP_INSQ_7ScaleInELST_0EEESU_EEEEEENS4_6LayoutINS5_IJSB_SB_SB_EEENS5_IJNSA_ILi0EEESZ_SZ_EEEEENS5_IJNS4_10UnderscoreES12_S12_EEEEENS4_23SM90_TMA_LOAD_MULTICASTENS4_14ComposedLayoutINS4_7SwizzleILi1ELi4ELi3EEENS4_18smem_ptr_flag_bitsILi8EEENSX_INS5_IJSC_SH_EEENS5_IJSH_SB_EEEEEEEvNS4_8identityENS4_13SM90_TMA_LOADES1E_vS1F_EENS_8epilogue10collective18CollectiveEpilogueINS1I_23Sm100TmaWarpSpecializedILi2ELi2ELi32ELb0ELb0EEEJSI_NS5_IJNSX_ISF_SB_EES1N_EEESJ_SK_SJ_SK_NS1I_6fusion15FusionCallbacksIS1M_NS1P_17LinearCombinationISJ_fSJ_fLNS_15FloatRoundStyleE2EEESI_S1O_JEEENS4_5SM1004TMEM4LOAD26SM100_TMEM_LOAD_16dp32b32xES1G_NS16_INS17_ILi2ELi4ELi3EEES1A_NSX_INS5_IJSC_SF_EEENS5_IJSF_SB_EEEEEEENS4_39AutoVectorizingCopyWithAssumedAlignmentILi128EEENS4_14SM90_TMA_STOREES23_S25_S25_EEEvvEEEEvNT_6ParamsE,"ax",@progbits
	.align	128
.text._ZN7cutlass13device_kernelINS_4gemm6kernel13GemmUniversalIN4cute5tupleIJiiiiEEENS1_10collective13CollectiveMmaINS1_35MainloopSm100TmaUmmaWarpSpecializedILi34ELi2ELi4ENS5_IJNS4_1CILi1EEENSA_ILi8EEESB_EEEEENS5_IJNSA_ILi64EEENSA_ILi128EEENSA_ILi32EEEEEENS_12float_e4m3_tENS5_IJlSB_lEEESJ_SK_NS4_8TiledMMAINS4_8MMA_AtomIJNS4_10MMA_TraitsINS4_19SM100_MMA_F8F6F4_SSEJSJ_SJ_fSF_SG_NS4_17integral_constantINS4_4UMMA5MajorELSR_0EEESS_NSP_INSQ_7ScaleInELST_0EEESU_EEEEEENS4_6LayoutINS5_IJSB_SB_SB_EEENS5_IJNSA_ILi0EEESZ_SZ_EEEEENS5_IJNS4_10UnderscoreES12_S12_EEEEENS4_23SM90_TMA_LOAD_MULTICASTENS4_14ComposedLayoutINS4_7SwizzleILi1ELi4ELi3EEENS4_18smem_ptr_flag_bitsILi8EEENSX_INS5_IJSC_SH_EEENS5_IJSH_SB_EEEEEEEvNS4_8identityENS4_13SM90_TMA_LOADES1E_vS1F_EENS_8epilogue10collective18CollectiveEpilogueINS1I_23Sm100TmaWarpSpecializedILi2ELi2ELi32ELb0ELb0EEEJSI_NS5_IJNSX_ISF_SB_EES1N_EEESJ_SK_SJ_SK_NS1I_6fusion15FusionCallbacksIS1M_NS1P_17LinearCombinationISJ_fSJ_fLNS_15FloatRoundStyleE2EEESI_S1O_JEEENS4_5SM1004TMEM4LOAD26SM100_TMEM_LOAD_16dp32b32xES1G_NS16_INS17_ILi2ELi4ELi3EEES1A_NSX_INS5_IJSC_SF_EEENS5_IJSF_SB_EEEEEEENS4_39AutoVectorizingCopyWithAssumedAlignmentILi128EEENS4_14SM90_TMA_STOREES23_S25_S25_EEEvvEEEEvNT_6ParamsE:
        .type           _ZN7cutlass13device_kernelINS_4gemm6kernel13GemmUniversalIN4cute5tupleIJiiiiEEENS1_10collective13CollectiveMmaINS1_35MainloopSm100TmaUmmaWarpSpecializedILi34ELi2ELi4ENS5_IJNS4_1CILi1EEENSA_ILi8EEESB_EEEEENS5_IJNSA_ILi64EEENSA_ILi128EEENSA_ILi32EEEEEENS_12float_e4m3_tENS5_IJlSB_lEEESJ_SK_NS4_8TiledMMAINS4_8MMA_AtomIJNS4_10MMA_TraitsINS4_19SM100_MMA_F8F6F4_SSEJSJ_SJ_fSF_SG_NS4_17integral_constantINS4_4UMMA5MajorELSR_0EEESS_NSP_INSQ_7ScaleInELST_0EEESU_EEEEEENS4_6LayoutINS5_IJSB_SB_SB_EEENS5_IJNSA_ILi0EEESZ_SZ_EEEEENS5_IJNS4_10UnderscoreES12_S12_EEEEENS4_23SM90_TMA_LOAD_MULTICASTENS4_14ComposedLayoutINS4_7SwizzleILi1ELi4ELi3EEENS4_18smem_ptr_flag_bitsILi8EEENSX_INS5_IJSC_SH_EEENS5_IJSH_SB_EEEEEEEvNS4_8identityENS4_13SM90_TMA_LOADES1E_vS1F_EENS_8epilogue10collective18CollectiveEpilogueINS1I_23Sm100TmaWarpSpecializedILi2ELi2ELi32ELb0ELb0EEEJSI_NS5_IJNSX_ISF_SB_EES1N_EEESJ_SK_SJ_SK_NS1I_6fusion15FusionCallbacksIS1M_NS1P_17LinearCombinationISJ_fSJ_fLNS_15FloatRoundStyleE2EEESI_S1O_JEEENS4_5SM1004TMEM4LOAD26SM100_TMEM_LOAD_16dp32b32xES1G_NS16_INS17_ILi2ELi4ELi3EEES1A_NSX_INS5_IJSC_SF_EEENS5_IJSF_SB_EEEEEEENS4_39AutoVectorizingCopyWithAssumedAlignmentILi128EEENS4_14SM90_TMA_STOREES23_S25_S25_EEEvvEEEEvNT_6ParamsE,@function
        .size           _ZN7cutlass13device_kernelINS_4gemm6kernel13GemmUniversalIN4cute5tupleIJiiiiEEENS1_10collective13CollectiveMmaINS1_35MainloopSm100TmaUmmaWarpSpecializedILi34ELi2ELi4ENS5_IJNS4_1CILi1EEENSA_ILi8EEESB_EEEEENS5_IJNSA_ILi64EEENSA_ILi128EEENSA_ILi32EEEEEENS_12float_e4m3_tENS5_IJlSB_lEEESJ_SK_NS4_8TiledMMAINS4_8MMA_AtomIJNS4_10MMA_TraitsINS4_19SM100_MMA_F8F6F4_SSEJSJ_SJ_fSF_SG_NS4_17integral_constantINS4_4UMMA5MajorELSR_0EEESS_NSP_INSQ_7ScaleInELST_0EEESU_EEEEEENS4_6LayoutINS5_IJSB_SB_SB_EEENS5_IJNSA_ILi0EEESZ_SZ_EEEEENS5_IJNS4_10UnderscoreES12_S12_EEEEENS4_23SM90_TMA_LOAD_MULTICASTENS4_14ComposedLayoutINS4_7SwizzleILi1ELi4ELi3EEENS4_18smem_ptr_flag_bitsILi8EEENSX_INS5_IJSC_SH_EEENS5_IJSH_SB_EEEEEEEvNS4_8identityENS4_13SM90_TMA_LOADES1E_vS1F_EENS_8epilogue10collective18CollectiveEpilogueINS1I_23Sm100TmaWarpSpecializedILi2ELi2ELi32ELb0ELb0EEEJSI_NS5_IJNSX_ISF_SB_EES1N_EEESJ_SK_SJ_SK_NS1I_6fusion15FusionCallbacksIS1M_NS1P_17LinearCombinationISJ_fSJ_fLNS_15FloatRoundStyleE2EEESI_S1O_JEEENS4_5SM1004TMEM4LOAD26SM100_TMEM_LOAD_16dp32b32xES1G_NS16_INS17_ILi2ELi4ELi3EEES1A_NSX_INS5_IJSC_SF_EEENS5_IJSF_SB_EEEEEEENS4_39AutoVectorizingCopyWithAssumedAlignmentILi128EEENS4_14SM90_TMA_STOREES23_S25_S25_EEEvvEEEEvNT_6ParamsE,(.L_x_240 - _ZN7cutlass13device_kernelINS_4gemm6kernel13GemmUniversalIN4cute5tupleIJiiiiEEENS1_10collective13CollectiveMmaINS1_35MainloopSm100TmaUmmaWarpSpecializedILi34ELi2ELi4ENS5_IJNS4_1CILi1EEENSA_ILi8EEESB_EEEEENS5_IJNSA_ILi64EEENSA_ILi128EEENSA_ILi32EEEEEENS_12float_e4m3_tENS5_IJlSB_lEEESJ_SK_NS4_8TiledMMAINS4_8MMA_AtomIJNS4_10MMA_TraitsINS4_19SM100_MMA_F8F6F4_SSEJSJ_SJ_fSF_SG_NS4_17integral_constantINS4_4UMMA5MajorELSR_0EEESS_NSP_INSQ_7ScaleInELST_0EEESU_EEEEEENS4_6LayoutINS5_IJSB_SB_SB_EEENS5_IJNSA_ILi0EEESZ_SZ_EEEEENS5_IJNS4_10UnderscoreES12_S12_EEEEENS4_23SM90_TMA_LOAD_MULTICASTENS4_14ComposedLayoutINS4_7SwizzleILi1ELi4ELi3EEENS4_18smem_ptr_flag_bitsILi8EEENSX_INS5_IJSC_SH_EEENS5_IJSH_SB_EEEEEEEvNS4_8identityENS4_13SM90_TMA_LOADES1E_vS1F_EENS_8epilogue10collective18CollectiveEpilogueINS1I_23Sm100TmaWarpSpecializedILi2ELi2ELi32ELb0ELb0EEEJSI_NS5_IJNSX_ISF_SB_EES1N_EEESJ_SK_SJ_SK_NS1I_6fusion15FusionCallbacksIS1M_NS1P_17LinearCombinationISJ_fSJ_fLNS_15FloatRoundStyleE2EEESI_S1O_JEEENS4_5SM1004TMEM4LOAD26SM100_TMEM_LOAD_16dp32b32xES1G_NS16_INS17_ILi2ELi4ELi3EEES1A_NSX_INS5_IJSC_SF_EEENS5_IJSF_SB_EEEEEEENS4_39AutoVectorizingCopyWithAssumedAlignmentILi128EEENS4_14SM90_TMA_STOREES23_S25_S25_EEEvvEEEEvNT_6ParamsE)
        .other          _ZN7cutlass13device_kernelINS_4gemm6kernel13GemmUniversalIN4cute5tupleIJiiiiEEENS1_10collective13CollectiveMmaINS1_35MainloopSm100TmaUmmaWarpSpecializedILi34ELi2ELi4ENS5_IJNS4_1CILi1EEENSA_ILi8EEESB_EEEEENS5_IJNSA_ILi64EEENSA_ILi128EEENSA_ILi32EEEEEENS_12float_e4m3_tENS5_IJlSB_lEEESJ_SK_NS4_8TiledMMAINS4_8MMA_AtomIJNS4_10MMA_TraitsINS4_19SM100_MMA_F8F6F4_SSEJSJ_SJ_fSF_SG_NS4_17integral_constantINS4_4UMMA5MajorELSR_0EEESS_NSP_INSQ_7ScaleInELST_0EEESU_EEEEEENS4_6LayoutINS5_IJSB_SB_SB_EEENS5_IJNSA_ILi0EEESZ_SZ_EEEEENS5_IJNS4_10UnderscoreES12_S12_EEEEENS4_23SM90_TMA_LOAD_MULTICASTENS4_14ComposedLayoutINS4_7SwizzleILi1ELi4ELi3EEENS4_18smem_ptr_flag_bitsILi8EEENSX_INS5_IJSC_SH_EEENS5_IJSH_SB_EEEEEEEvNS4_8identityENS4_13SM90_TMA_LOADES1E_vS1F_EENS_8epilogue10collective18CollectiveEpilogueINS1I_23Sm100TmaWarpSpecializedILi2ELi2ELi32ELb0ELb0EEEJSI_NS5_IJNSX_ISF_SB_EES1N_EEESJ_SK_SJ_SK_NS1I_6fusion15FusionCallbacksIS1M_NS1P_17LinearCombinationISJ_fSJ_fLNS_15FloatRoundStyleE2EEESI_S1O_JEEENS4_5SM1004TMEM4LOAD26SM100_TMEM_LOAD_16dp32b32xES1G_NS16_INS17_ILi2ELi4ELi3EEES1A_NSX_INS5_IJSC_SF_EEENS5_IJSF_SB_EEEEEEENS4_39AutoVectorizingCopyWithAssumedAlignmentILi128EEENS4_14SM90_TMA_STOREES23_S25_S25_EEEvvEEEEvNT_6ParamsE,@"STO_CUDA_ENTRY STV_DEFAULT"
_ZN7cutlass13device_kernelINS_4gemm6kernel13GemmUniversalIN4cute5tupleIJiiiiEEENS1_10collective13CollectiveMmaINS1_35MainloopSm100TmaUmmaWarpSpecializedILi34ELi2ELi4ENS5_IJNS4_1CILi1EEENSA_ILi8EEESB_EEEEENS5_IJNSA_ILi64EEENSA_ILi128EEENSA_ILi32EEEEEENS_12float_e4m3_tENS5_IJlSB_lEEESJ_SK_NS4_8TiledMMAINS4_8MMA_AtomIJNS4_10MMA_TraitsINS4_19SM100_MMA_F8F6F4_SSEJSJ_SJ_fSF_SG_NS4_17integral_constantINS4_4UMMA5MajorELSR_0EEESS_NSP_INSQ_7ScaleInELST_0EEESU_EEEEEENS4_6LayoutINS5_IJSB_SB_SB_EEENS5_IJNSA_ILi0EEESZ_SZ_EEEEENS5_IJNS4_10UnderscoreES12_S12_EEEEENS4_23SM90_TMA_LOAD_MULTICASTENS4_14ComposedLayoutINS4_7SwizzleILi1ELi4ELi3EEENS4_18smem_ptr_flag_bitsILi8EEENSX_INS5_IJSC_SH_EEENS5_IJSH_SB_EEEEEEEvNS4_8identityENS4_13SM90_TMA_LOADES1E_vS1F_EENS_8epilogue10collective18CollectiveEpilogueINS1I_23Sm100TmaWarpSpecializedILi2ELi2ELi32ELb0ELb0EEEJSI_NS5_IJNSX_ISF_SB_EES1N_EEESJ_SK_SJ_SK_NS1I_6fusion15FusionCallbacksIS1M_NS1P_17LinearCombinationISJ_fSJ_fLNS_15FloatRoundStyleE2EEESI_S1O_JEEENS4_5SM1004TMEM4LOAD26SM100_TMEM_LOAD_16dp32b32xES1G_NS16_INS17_ILi2ELi4ELi3EEES1A_NSX_INS5_IJSC_SF_EEENS5_IJSF_SB_EEEEEEENS4_39AutoVectorizingCopyWithAssumedAlignmentILi128EEENS4_14SM90_TMA_STOREES23_S25_S25_EEEvvEEEEvNT_6ParamsE:
[----:B------:R-:W1:Y:S01]  /*0000*/  LDC R1, c[0x0][0x37c] ;  /* 0x0000df00ff017b82 */ /* 0x000e620000000800 */
[----:B------:R-:W2:Y:S01]  /*0010*/  S2R R93, SR_TID.X ;  /* 0x00000000005d7919 */ /* 0x000ea20000002100 */
[----:B------:R-:W3:Y:S01]  /*0020*/  LDCU.64 UR8, c[0x0][0x890] ;  /* 0x00011200ff0877ac */ /* 0x000ee20008000a00 */
[----:B------:R-:W-:Y:S02]  /*0030*/  PRMT R84, RZ, 0x7610, R84 ;  /* 0x00007610ff547816 */ /* 0x000fe40000000054 */
[----:B------:R-:W-:Y:S01]  /*0040*/  ELECT P3, URZ, PT ;  /* 0x0000000000ff782f */ /* 0x000fe20003860000 */
[----:B---3--:R-:W-:-:S04]  /*0050*/  UISETP.NE.U32.AND UP0, UPT, UR8, URZ, UPT ;  /* 0x000000ff0800728c */ /* 0x008fc8000bf05070 */
[----:B------:R-:W-:Y:S01]  /*0060*/  UISETP.NE.AND.EX UP0, UPT, UR9, URZ, UPT, UP0 ;  /* 0x000000ff0900728c */ /* 0x000fe2000bf05300 */
[----:B--2---:R-:W-:-:S05]  /*0070*/  SHF.R.U32.HI R85, RZ, 0x5, R93 ;  /* 0x00000005ff557819 */ /* 0x004fca000001165d */
[----:B------:R-:W2:Y:S02]  /*0080*/  SHFL.IDX PT, R0, R85, RZ, 0x1f ;  /* 0x00001fff55007589 */ /* 0x000ea400000e0000 */
[----:B--2---:R-:W-:Y:S01]  /*0090*/  R2UR UR17, R0 ;  /* 0x00000000001172ca */ /* 0x004fe200000e0000 */
[----:B-1----:R-:W-:-:S14]  /*00a0*/  BRA.U UP0, `(.L_x_0) ;  /* 0x0000000100307547 */ /* 0x002fdc000b800000 */
[----:B------:R-:W1:Y:S02]  /*00b0*/  LDCU.64 UR4, c[0x0][0x888] ;  /* 0x00011100ff0477ac */ /* 0x000e640008000a00 */
[----:B-1----:R-:W-:-:S04]  /*00c0*/  UISETP.NE.U32.AND UP0, UPT, UR4, URZ, UPT ;  /* 0x000000ff0400728c */ /* 0x002fc8000bf05070 */
[----:B------:R-:W-:-:S09]  /*00d0*/  UISETP.NE.AND.EX UP0, UPT, UR5, URZ, UPT, UP0 ;  /* 0x000000ff0500728c */ /* 0x000fd2000bf05300 */
[----:B------:R-:W-:Y:S05]  /*00e0*/  BRA.U !UP0, `(.L_x_1) ;  /* 0x0000000108147547 */ /* 0x000fea000b800000 */
[----:B------:R-:W1:Y:S01]  /*00f0*/  LDC.64 R2, c[0x0][0x888] ;  /* 0x00022200ff027b82 */ /* 0x000e620000000a00 */
[----:B------:R-:W1:Y:S02]  /*0100*/  LDCU.64 UR4, c[0x0][0x358] ;  /* 0x00006b00ff0477ac */ /* 0x000e640008000a00 */
[----:B-1----:R1:W5:Y:S01]  /*0110*/  LDG.E R41, desc[UR4][R2.64] ;  /* 0x0000000402297981 */ /* 0x002362000c1e1900 */
[----:B------:R-:W-:Y:S01]  /*0120*/  HFMA2 R84, -RZ, RZ, 0, 5.9604644775390625e-08 ;  /* 0x00000001ff547431 */ /* 0x000fe200000001ff */
[----:B------:R-:W-:Y:S05]  /*0130*/  BRA `(.L_x_0) ;  /* 0x00000000000c7947 */ /* 0x000fea0003800000 */
.L_x_1:
[----:B------:R-:W1:Y:S01]  /*0140*/  LDCU UR4, c[0x0][0x880] ;  /* 0x00011000ff0477ac */ /* 0x000e620008000800 */
[----:B------:R-:W-:Y:S01]  /*0150*/  HFMA2 R84, -RZ, RZ, 0, 5.9604644775390625e-08 ;  /* 0x00000001ff547431 */ /* 0x000fe200000001ff */
[----:B-1----:R-:W-:-:S07]  /*0160*/  MOV R41, UR4 ;  /* 0x0000000400297c02 */ /* 0x002fce0008000f00 */
.L_x_0:
[----:B------:R-:W2:Y:S02]  /*0170*/  LDCU.64 UR4, c[0x0][0x8b0] ;  /* 0x00011600ff0477ac */ /* 0x000ea40008000a00 */
[----:B--2---:R-:W-:-:S04]  /*0180*/  UISETP.NE.U32.AND UP0, UPT, UR4, URZ, UPT ;  /* 0x000000ff0400728c */ /* 0x004fc8000bf05070 */
[----:B------:R-:W-:-:S09]  /*0190*/  UISETP.NE.AND.EX UP0, UPT, UR5, URZ, UPT, UP0 ;  /* 0x000000ff0500728c */ /* 0x000fd2000bf05300 */
[----:B------:R-:W-:Y:S05]  /*01a0*/  BRA.U UP0, `(.L_x_2) ;  /* 0x0000000100287547 */ /* 0x000fea000b800000 */
[----:B------:R-:W2:Y:S02]  /*01b0*/  LDCU.64 UR4, c[0x0][0x8a8] ;  /* 0x00011500ff0477ac */ /* 0x000ea40008000a00 */
[----:B--2---:R-:W-:-:S04]  /*01c0*/  UISETP.NE.U32.AND UP0, UPT, UR4, URZ, UPT ;  /* 0x000000ff0400728c */ /* 0x004fc8000bf05070 */
[----:B------:R-:W-:-:S09]  /*01d0*/  UISETP.NE.AND.EX UP0, UPT, UR5, URZ, UPT, UP0 ;  /* 0x000000ff0500728c */ /* 0x000fd2000bf05300 */
[----:B------:R-:W-:Y:S05]  /*01e0*/  BRA.U !UP0, `(.L_x_3) ;  /* 0x0000000108107547 */ /* 0x000fea000b800000 */
[----:B------:R-:W2:Y:S01]  /*01f0*/  LDC.64 R38, c[0x0][0x8a8] ;  /* 0x00022a00ff267b82 */ /* 0x000ea20000000a00 */
[----:B------:R-:W2:Y:S02]  /*0200*/  LDCU.64 UR4, c[0x0][0x358] ;  /* 0x00006b00ff0477ac */ /* 0x000ea40008000a00 */
[----:B--2---:R2:W5:Y:S01]  /*0210*/  LDG.E R38, desc[UR4][R38.64] ;  /* 0x0000000426267981 */ /* 0x004562000c1e1900 */
[----:B------:R-:W-:Y:S05]  /*0220*/  BRA `(.L_x_2) ;  /* 0x0000000000087947 */ /* 0x000fea0003800000 */
.L_x_3:
[----:B------:R-:W2:Y:S02]  /*0230*/  LDCU UR4, c[0x0][0x8a0] ;  /* 0x00011400ff0477ac */ /* 0x000ea40008000800 */
[----:B--2---:R-:W-:Y:S02]  /*0240*/  MOV R38, UR4 ;  /* 0x0000000400267c02 */ /* 0x004fe40008000f00 */
.L_x_2:
[----:B------:R-:W-:Y:S01]  /*0250*/  IMAD.U32 R0, RZ, RZ, UR17 ;  /* 0x00000011ff007e24 */ /* 0x000fe2000f8e00ff */
[----:B------:R-:W-:Y:S04]  /*0260*/  BSSY.RECONVERGENT B0, `(.L_x_4) ;  /* 0x000000c000007945 */ /* 0x000fe80003800200 */
[C---:B------:R-:W-:Y:S02]  /*0270*/  ISETP.NE.OR P1, PT, R0.reuse, 0x1, !P3 ;  /* 0x000000010000780c */ /* 0x040fe40005f25670 */
[----:B------:R-:W-:-:S11]  /*0280*/  ISETP.NE.OR P0, PT, R0, 0x3, !P3 ;  /* 0x000000030000780c */ /* 0x000fd60005f05670 */
[----:B------:R-:W-:Y:S05]  /*0290*/  @P1 BRA `(.L_x_5) ;  /* 0x0000000000201947 */ /* 0x000fea0003800000 */
[----:B------:R-:W3:Y:S02]  /*02a0*/  LDCU.64 UR4, c[0x0][0x348] ;  /* 0x00006900ff0477ac */ /* 0x000ee40008000a00 */
[----:B---3--:R-:W-:Y:S02]  /*02b0*/  UIADD3 UR6, UP1, UPT, UR4, 0x80, URZ ;  /* 0x0000008004067890 */ /* 0x008fe4000ff3e0ff */
[----:B------:R-:W-:Y:S02]  /*02c0*/  UIADD3 UR4, UP0, UPT, UR4, 0x180, URZ ;  /* 0x0000018004047890 */ /* 0x000fe4000ff1e0ff */
[----:B------:R-:W-:Y:S02]  /*02d0*/  UIADD3.X UR7, UPT, UPT, URZ, UR5, URZ, UP1, !UPT ;  /* 0x00000005ff077290 */ /* 0x000fe40008ffe4ff */
[----:B------:R-:W-:-:S07]  /*02e0*/  UIADD3.X UR5, UPT, UPT, URZ, UR5, URZ, UP0, !UPT ;  /* 0x00000005ff057290 */ /* 0x000fce00087fe4ff */
[----:B------:R3:W-:Y:S02]  /*02f0*/  UTMACCTL.PF [UR6] ;  /* 0x00000000060079b9 */ /* 0x0007e40008040000 */
[----:B------:R3:W-:Y:S02]  /*0300*/  UTMACCTL.PF [UR4] ;  /* 0x00000000040079b9 */ /* 0x0007e40008040000 */
[----:B---3--:R-:W-:Y:S01]  /*0310*/  NOP ;  /* 0x0000000000007918 */ /* 0x008fe20000000000 */
.L_x_5:
[----:B------:R-:W-:Y:S05]  /*0320*/  BSYNC.RECONVERGENT B0 ;  /* 0x0000000000007941 */ /* 0x000fea0003800200 */
.L_x_4:
[----:B------:R-:W-:Y:S04]  /*0330*/  BSSY.RECONVERGENT B0, `(.L_x_6) ;  /* 0x000000a000007945 */ /* 0x000fe80003800200 */
        /* <DEDUP_REMOVED lines=9> */
.L_x_7:
[----:B------:R-:W-:Y:S05]  /*03d0*/  BSYNC.RECONVERGENT B0 ;  /* 0x0000000000007941 */ /* 0x000fea0003800200 */
.L_x_6:
[----:B------:R-:W3:Y:S01]  /*03e0*/  LDCU.64 UR4, c[0x0][0x888] ;  /* 0x00011100ff0477ac */ /* 0x000ee20008000a00 */
[----:B------:R-:W-:Y:S02]  /*03f0*/  UISETP.EQ.U32.AND UP1, UPT, UR8, URZ, UPT ;  /* 0x000000ff0800728c */ /* 0x000fe4000bf22070 */
[----:B------:R-:W-:Y:S02]  /*0400*/  UPLOP3.LUT UP3, UPT, UPT, UPT, UPT, 0x80, 0x8 ;  /* 0x000000000008789c */ /* 0x000fe40003f6f070 */
[----:B---3--:R-:W-:-:S04]  /*0410*/  UISETP.NE.U32.AND UP0, UPT, UR4, URZ, UPT ;  /* 0x000000ff0400728c */ /* 0x008fc8000bf05070 */
[----:B------:R-:W-:-:S04]  /*0420*/  UISETP.NE.AND.EX UP0, UPT, UR5, URZ, UPT, UP0 ;  /* 0x000000ff0500728c */ /* 0x000fc8000bf05300 */
[----:B------:R-:W-:-:S04]  /*0430*/  UISETP.EQ.OR.EX UP2, UPT, UR9, URZ, !UP0, UP1 ;  /* 0x000000ff0900728c */ /* 0x000fc8000c742710 */
[----:B------:R-:W-:-:S06]  /*0440*/  UP2UR UR4, UPR, URZ, 0x4 ;  /* 0x00000004ff047883 */ /* 0x000fcc0008000000 */
[----:B------:R-:W-:Y:S01]  /*0450*/  MOV R86, UR4 ;  /* 0x0000000400567c02 */ /* 0x000fe20008000f00 */
[----:B------:R-:W-:Y:S06]  /*0460*/  BRA.U !UP2, `(.L_x_8) ;  /* 0x000000010a207547 */ /* 0x000fec000b800000 */
[----:B------:R-:W-:Y:S01]  /*0470*/  UISETP.NE.U32.AND UP1, UPT, UR8, URZ, UPT ;  /* 0x000000ff0800728c */ /* 0x000fe2000bf25070 */
[----:B-----5:R-:W-:Y:S01]  /*0480*/  FSETP.NEU.AND P0, PT, R41, RZ, PT ;  /* 0x000000ff2900720b */ /* 0x020fe20003f0d000 */
[----:B------:R-:W-:Y:S02]  /*0490*/  USEL UR4, URZ, 0xffffffff, UP0 ;  /* 0xffffffffff047887 */ /* 0x000fe40008000000 */
[----:B------:R-:W-:-:S10]  /*04a0*/  UISETP.NE.AND.EX UP1, UPT, UR9, URZ, UPT, UP1 ;  /* 0x000000ff0900728c */ /* 0x000fd4000bf25310 */
[----:B------:R-:W-:Y:S01]  /*04b0*/  VOTEU.ANY UP0, P0 ;  /* 0x0000000000ff7886 */ /* 0x000fe20000000100 */
[----:B------:R-:W-:-:S04]  /*04c0*/  @!UP1 USEL UR4, URZ, 0xffffffff, UP0 ;  /* 0xffffffffff049887 */ /* 0x000fc80008000000 */
[----:B------:R-:W-:-:S04]  /*04d0*/  ULOP3.LUT UR4, UR4, 0x1, URZ, 0xc0, !UPT ;  /* 0x0000000104047892 */ /* 0x000fc8000f8ec0ff */
[----:B------:R-:W-:-:S11]  /*04e0*/  UISETP.NE.U32.AND UP3, UPT, UR4, 0x1, UPT ;  /* 0x000000010400788c */ /* 0x000fd6000bf65070 */
.L_x_8:
[----:B-1----:R-:W1:Y:S01]  /*04f0*/  SHFL.IDX PT, R2, R85, RZ, 0x1f ;  /* 0x00001fff55027589 */ /* 0x002e6200000e0000 */
[----:B------:R-:W-:-:S04]  /*0500*/  UISETP.NE.AND UP0, UPT, UR17, 0x2, UPT ;  /* 0x000000021100788c */ /* 0x000fc8000bf05270 */
[----:B------:R-:W-:Y:S01]  /*0510*/  USEL UR38, URZ, 0x1, UP0 ;  /* 0x00000001ff267887 */ /* 0x000fe20008000000 */
[----:B-1----:R-:W-:-:S13]  /*0520*/  ISETP.NE.AND P0, PT, R2, RZ, PT ;  /* 0x000000ff0200720c */ /* 0x002fda0003f05270 */
[----:B------:R-:W-:Y:S05]  /*0530*/  @P0 BRA `(.L_x_9) ;  /* 0x0000000400540947 */ /* 0x000fea0003800000 */
[----:B------:R-:W-:Y:S01]  /*0540*/  ELECT P0, URZ, PT ;  /* 0x0000000000ff782f */ /* 0x000fe20003800000 */
[----:B------:R-:W-:-:S12]  /*0550*/  BSSY.RECONVERGENT B0, `(.L_x_9) ;  /* 0x0000053000007945 */ /* 0x000fd80003800200 */
[----:B------:R-:W-:Y:S05]  /*0560*/  @!P0 BRA `(.L_x_10) ;  /* 0x0000000400448947 */ /* 0x000fea0003800000 */
[----:B------:R-:W1:Y:S01]  /*0570*/  S2UR UR4, SR_CgaCtaId ;  /* 0x00000000000479c3 */ /* 0x000e620000008800 */
[----:B------:R-:W-:Y:S01]  /*0580*/  UMOV UR5, 0x400 ;  /* 0x0000040000057882 */ /* 0x000fe20000000000 */
[----:B------:R-:W-:Y:S01]  /*0590*/  UMOV UR8, 0x1 ;  /* 0x0000000100087882 */ /* 0x000fe20000000000 */
[----:B------:R-:W-:Y:S01]  /*05a0*/  UMOV UR6, 0x8 ;  /* 0x0000000800067882 */ /* 0x000fe20000000000 */
[----:B------:R-:W-:-:S04]  /*05b0*/  UIADD3 UR8, UPT, UPT, -UR8, 0x100000, URZ ;  /* 0x0010000008087890 */ /* 0x000fc8000fffe1ff */
[----:B------:R-:W-:Y:S02]  /*05c0*/  USHF.L.U32 UR9, UR8, 0xb, URZ ;  /* 0x0000000b08097899 */ /* 0x000fe400080006ff */
[----:B------:R-:W-:Y:S02]  /*05d0*/  USHF.L.U32 UR8, UR8, 0x1, URZ ;  /* 0x0000000108087899 */ /* 0x000fe400080006ff */
[----:B------:R-:W-:-:S04]  /*05e0*/  UIADD3 UR6, UPT, UPT, -UR6, 0x100000, URZ ;  /* 0x0010000006067890 */ /* 0x000fc8000fffe1ff */
[----:B------:R-:W-:Y:S02]  /*05f0*/  USHF.L.U32 UR7, UR6, 0xb, URZ ;  /* 0x0000000b06077899 */ /* 0x000fe400080006ff */
[----:B------:R-:W-:Y:S02]  /*0600*/  USHF.L.U32 UR6, UR6, 0x1, URZ ;  /* 0x0000000106067899 */ /* 0x000fe400080006ff */
[----:B-1----:R-:W-:Y:S01]  /*0610*/  ULEA UR4, UR4, UR5, 0x18 ;  /* 0x0000000504047291 */ /* 0x002fe2000f8ec0ff */
[----:B------:R-:W1:Y:S11]  /*0620*/  FENCE.VIEW.ASYNC.S ;  /* 0x00000000000073c6 */ /* 0x000e760000000000 */
[----:B-1----:R1:W3:Y:S01]  /*0630*/  SYNCS.EXCH.64 URZ, [UR4], UR8 ;  /* 0x0000000804ff75b2 */ /* 0x0022e20008000100 */
[----:B------:R1:W4:Y:S01]  /*0640*/  SYNCS.EXCH.64 URZ, [UR4+0x110], UR6 ;  /* 0x0001100604ff75b2 */ /* 0x0003220008000100 */
[----:B------:R1:W1:Y:S01]  /*0650*/  SYNCS.EXCH.64 URZ, [UR4+0x8], UR8 ;  /* 0x0000080804ff75b2 */ /* 0x0002620008000100 */
        /* <DEDUP_REMOVED lines=65> */
[----:B---34-:R-:W-:Y:S01]  /*0a70*/  NOP ;  /* 0x0000000000007918 */ /* 0x018fe20000000000 */
.L_x_10:
[----:B-1----:R-:W-:Y:S05]  /*0a80*/  BSYNC.RECONVERGENT B0 ;  /* 0x0000000000007941 */ /* 0x002fea0003800200 */
.L_x_9:
[----:B------:R-:W1:Y:S01]  /*0a90*/  SHFL.IDX PT, R2, R85, RZ, 0x1f ;  /* 0x00001fff55027589 */ /* 0x000e6200000e0000 */
[----:B------:R-:W-:Y:S01]  /*0aa0*/  NOP ;  /* 0x0000000000007918 */ /* 0x000fe20000000000 */
[----:B-1----:R-:W-:-:S13]  /*0ab0*/  ISETP.NE.AND P0, PT, R2, 0x1, PT ;  /* 0x000000010200780c */ /* 0x002fda0003f05270 */
[----:B------:R-:W-:Y:S05]  /*0ac0*/  @P0 BRA `(.L_x_11) ;  /* 0x0000000000480947 */ /* 0x000fea0003800000 */
        /* <DEDUP_REMOVED lines=9> */
[----:B------:R-:W-:Y:S01]  /*0b60*/  USHF.L.U32 UR6, UR6, 0x1, URZ ;  /* 0x0000000106067899 */ /* 0x000fe200080006ff */
[----:B------:R-:W-:Y:S01]  /*0b70*/  ELECT P0, URZ, PT ;  /* 0x0000000000ff782f */ /* 0x000fe20003800000 */
[----:B-1----:R-:W-:Y:S01]  /*0b80*/  ULEA UR4, UR4, UR5, 0x18 ;  /* 0x0000000504047291 */ /* 0x002fe2000f8ec0ff */
[----:B------:R-:W1:Y:S11]  /*0b90*/  FENCE.VIEW.ASYNC.S ;  /* 0x00000000000073c6 */ /* 0x000e760000000000 */
[----:B-1----:R1:W3:Y:S01]  /*0ba0*/  SYNCS.EXCH.64 URZ, [UR4+0x220], UR8 ;  /* 0x0002200804ff75b2 */ /* 0x0022e20008000100 */
[----:B------:R1:W4:Y:S01]  /*0bb0*/  SYNCS.EXCH.64 URZ, [UR4+0x230], UR6 ;  /* 0x0002300604ff75b2 */ /* 0x0003220008000100 */
[----:B------:R1:W1:Y:S01]  /*0bc0*/  SYNCS.EXCH.64 URZ, [UR4+0x228], UR8 ;  /* 0x0002280804ff75b2 */ /* 0x0002620008000100 */
[----:B------:R1:W1:Y:S01]  /*0bd0*/  SYNCS.EXCH.64 URZ, [UR4+0x238], UR6 ;  /* 0x0002380604ff75b2 */ /* 0x0002620008000100 */
[----:B------:R-:W-:Y:S01]  /*0be0*/  NOP ;  /* 0x0000000000007918 */ /* 0x000fe20000000000 */
.L_x_11:
[----:B------:R-:W2:Y:S01]  /*0bf0*/  SHFL.IDX PT, R2, R85, RZ, 0x1f ;  /* 0x00001fff55027589 */ /* 0x000ea200000e0000 */
[----:B------:R-:W-:Y:S01]  /*0c00*/  NOP ;  /* 0x0000000000007918 */ /* 0x000fe20000000000 */
[----:B--2---:R-:W-:-:S13]  /*0c10*/  ISETP.NE.AND P0, PT, R2, 0x3, PT ;  /* 0x000000030200780c */ /* 0x004fda0003f05270 */
[----:B------:R-:W-:Y:S05]  /*0c20*/  @P0 BRA `(.L_x_12) ;  /* 0x0000000000300947 */ /* 0x000fea0003800000 */
[----:B-1----:R-:W1:Y:S01]  /*0c30*/  S2UR UR6, SR_CgaCtaId ;  /* 0x00000000000679c3 */ /* 0x002e620000008800 */
[----:B------:R-:W-:Y:S01]  /*0c40*/  UMOV UR4, 0x400 ;  /* 0x0000040000047882 */ /* 0x000fe20000000000 */
[----:B------:R-:W-:Y:S01]  /*0c50*/  UMOV UR5, 0x20 ;  /* 0x0000002000057882 */ /* 0x000fe20000000000 */
[----:B------:R-:W-:Y:S01]  /*0c60*/  ELECT P0, URZ, PT ;  /* 0x0000000000ff782f */ /* 0x000fe20003800000 */
[----:B-1----:R-:W-:Y:S02]  /*0c70*/  ULEA UR6, UR6, UR4, 0x18 ;  /* 0x0000000406067291 */ /* 0x002fe4000f8ec0ff */
[----:B------:R-:W-:-:S04]  /*0c80*/  UIADD3 UR4, UPT, UPT, -UR5, 0x100000, URZ ;  /* 0x0010000005047890 */ /* 0x000fc8000fffe1ff */
[----:B------:R-:W-:Y:S02]  /*0c90*/  USHF.L.U32 UR5, UR4, 0xb, URZ ;  /* 0x0000000b04057899 */ /* 0x000fe400080006ff */
[----:B------:R-:W-:Y:S01]  /*0ca0*/  USHF.L.U32 UR4, UR4, 0x1, URZ ;  /* 0x0000000104047899 */ /* 0x000fe200080006ff */
[----:B------:R-:W1:Y:S11]  /*0cb0*/  FENCE.VIEW.ASYNC.S ;  /* 0x00000000000073c6 */ /* 0x000e760000000000 */
[----:B-1----:R2:W1:Y:S01]  /*0cc0*/  SYNCS.EXCH.64 URZ, [UR6+0x240], UR4 ;  /* 0x0002400406ff75b2 */ /* 0x0024620008000100 */
[----:B------:R2:W1:Y:S02]  /*0cd0*/  SYNCS.EXCH.64 URZ, [UR6+0x248], UR4 ;  /* 0x0002480406ff75b2 */ /* 0x0004640008000100 */
[----:B--2---:R-:W-:Y:S01]  /*0ce0*/  NOP ;  /* 0x0000000000007918 */ /* 0x004fe20000000000 */
.L_x_12:
[----:B------:R-:W2:Y:S01]  /*0cf0*/  SHFL.IDX PT, R2, R85, RZ, 0x1f ;  /* 0x00001fff55027589 */ /* 0x000ea200000e0000 */
[----:B------:R-:W-:Y:S01]  /*0d00*/  NOP ;  /* 0x0000000000007918 */ /* 0x000fe20000000000 */
[----:B--2---:R-:W-:-:S13]  /*0d10*/  ISETP.NE.AND P0, PT, R2, 0x4, PT ;  /* 0x000000040200780c */ /* 0x004fda0003f05270 */
[----:B------:R-:W-:Y:S05]  /*0d20*/  @P0 BRA `(.L_x_13) ;  /* 0x00000000004c0947 */ /* 0x000fea0003800000 */
[----:B-1----:R-:W1:Y:S01]  /*0d30*/  S2UR UR6, SR_CgaCtaId ;  /* 0x00000000000679c3 */ /* 0x002e620000008800 */
[----:B------:R-:W-:Y:S01]  /*0d40*/  UMOV UR4, 0x720 ;  /* 0x0000072000047882 */ /* 0x000fe20000000000 */
[----:B------:R-:W-:Y:S01]  /*0d50*/  UMOV UR5, 0x400 ;  /* 0x0000040000057882 */ /* 0x000fe20000000000 */
[----:B------:R-:W-:Y:S01]  /*0d60*/  USEL UR4, UR4, 0x620, UP3 ;  /* 0x0000062004047887 */ /* 0x000fe20009800000 */
[----:B------:R-:W-:Y:S01]  /*0d70*/  UMOV UR8, 0x1 ;  /* 0x0000000100087882 */ /* 0x000fe20000000000 */
[----:B------:R-:W-:Y:S01]  /*0d80*/  ELECT P0, URZ, PT ;  /* 0x0000000000ff782f */ /* 0x000fe20003800000 */
[----:B------:R-:W-:-:S04]  /*0d90*/  UIADD3 UR8, UPT, UPT, -UR8, 0x100000, URZ ;  /* 0x0010000008087890 */ /* 0x000fc8000fffe1ff */
[----:B------:R-:W-:Y:S02]  /*0da0*/  USHF.L.U32 UR9, UR8, 0xb, URZ ;  /* 0x0000000b08097899 */ /* 0x000fe400080006ff */
[----:B------:R-:W-:Y:S02]  /*0db0*/  USHF.L.U32 UR8, UR8, 0x1, URZ ;  /* 0x0000000108087899 */ /* 0x000fe400080006ff */
[----:B-1----:R-:W-:Y:S02]  /*0dc0*/  ULEA UR6, UR6, UR5, 0x18 ;  /* 0x0000000506067291 */ /* 0x002fe4000f8ec0ff */
[----:B------:R-:W-:-:S04]  /*0dd0*/  UIADD3 UR4, UPT, UPT, -UR4, 0x100000, URZ ;  /* 0x0010000004047890 */ /* 0x000fc8000fffe1ff */
[----:B------:R-:W-:Y:S02]  /*0de0*/  USHF.L.U32 UR5, UR4, 0xb, URZ ;  /* 0x0000000b04057899 */ /* 0x000fe400080006ff */
[----:B------:R-:W-:Y:S01]  /*0df0*/  USHF.L.U32 UR4, UR4, 0x1, URZ ;  /* 0x0000000104047899 */ /* 0x000fe200080006ff */
[----:B------:R-:W1:Y:S03]  /*0e00*/  FENCE.VIEW.ASYNC.S ;  /* 0x00000000000073c6 */ /* 0x000e660000000000 */
[----:B-1----:R2:W1:Y:S08]  /*0e10*/  SYNCS.EXCH.64 URZ, [UR6+0x250], UR8 ;  /* 0x0002500806ff75b2 */ /* 0x0024700008000100 */
[----:B------:R2:W1:Y:S01]  /*0e20*/  SYNCS.EXCH.64 URZ, [UR6+0x260], UR4 ;  /* 0x0002600406ff75b2 */ /* 0x0004620008000100 */
[----:B------:R2:W1:Y:S01]  /*0e30*/  SYNCS.EXCH.64 URZ, [UR6+0x258], UR8 ;  /* 0x0002580806ff75b2 */ /* 0x0004620008000100 */
[----:B------:R2:W1:Y:S02]  /*0e40*/  SYNCS.EXCH.64 URZ, [UR6+0x268], UR4 ;  /* 0x0002680406ff75b2 */ /* 0x0004640008000100 */
[----:B--2---:R-:W-:Y:S01]  /*0e50*/  NOP ;  /* 0x0000000000007918 */ /* 0x004fe20000000000 */
.L_x_13:
[----:B------:R-:W2:Y:S01]  /*0e60*/  SHFL.IDX PT, R2, R85, RZ, 0x1f ;  /* 0x00001fff55027589 */ /* 0x000ea200000e0000 */
[----:B------:R-:W-:Y:S01]  /*0e70*/  NOP ;  /* 0x0000000000007918 */ /* 0x000fe20000000000 */
[----:B--2---:R-:W-:-:S13]  /*0e80*/  ISETP.NE.AND P0, PT, R2, 0x5, PT ;  /* 0x000000050200780c */ /* 0x004fda0003f05270 */
[----:B------:R-:W-:Y:S05]  /*0e90*/  @P0 BRA `(.L_x_14) ;  /* 0x0000000000580947 */ /* 0x000fea0003800000 */
[----:B-1----:R-:W1:Y:S01]  /*0ea0*/  S2UR UR4, SR_CgaCtaId ;  /* 0x00000000000479c3 */ /* 0x002e620000008800 */
        /* <DEDUP_REMOVED lines=12> */
[----:B-1----:R2:W1:Y:S01]  /*0f70*/  SYNCS.EXCH.64 URZ, [UR4+0x270], UR8 ;  /* 0x0002700804ff75b2 */ /* 0x0024620008000100 */
[----:B------:R2:W1:Y:S01]  /*0f80*/  SYNCS.EXCH.64 URZ, [UR4+0x290], UR6 ;  /* 0x0002900604ff75b2 */ /* 0x0004620008000100 */
[----:B------:R2:W1:Y:S01]  /*0f90*/  SYNCS.EXCH.64 URZ, [UR4+0x278], UR8 ;  /* 0x0002780804ff75b2 */ /* 0x0004620008000100 */
[----:B------:R2:W1:Y:S01]  /*0fa0*/  SYNCS.EXCH.64 URZ, [UR4+0x298], UR6 ;  /* 0x0002980604ff75b2 */ /* 0x0004620008000100 */
[----:B------:R2:W1:Y:S01]  /*0fb0*/  SYNCS.EXCH.64 URZ, [UR4+0x280], UR8 ;  /* 0x0002800804ff75b2 */ /* 0x0004620008000100 */
[----:B------:R2:W1:Y:S01]  /*0fc0*/  SYNCS.EXCH.64 URZ, [UR4+0x2a0], UR6 ;  /* 0x0002a00604ff75b2 */ /* 0x0004620008000100 */
[----:B------:R2:W1:Y:S01]  /*0fd0*/  SYNCS.EXCH.64 URZ, [UR4+0x288], UR8 ;  /* 0x0002880804ff75b2 */ /* 0x0004620008000100 */
[----:B------:R2:W1:Y:S02]  /*0fe0*/  SYNCS.EXCH.64 URZ, [UR4+0x2a8], UR6 ;  /* 0x0002a80604ff75b2 */ /* 0x0004640008000100 */
[----:B--2---:R-:W-:Y:S01]  /*0ff0*/  NOP ;  /* 0x0000000000007918 */ /* 0x004fe20000000000 */
.L_x_14:
[----:B------:R-:W2:Y:S01]  /*1000*/  SHFL.IDX PT, R2, R85, RZ, 0x1f ;  /* 0x00001fff55027589 */ /* 0x000ea200000e0000 */
[----:B------:R-:W-:Y:S01]  /*1010*/  NOP ;  /* 0x0000000000007918 */ /* 0x000fe20000000000 */
[----:B--2---:R-:W-:-:S13]  /*1020*/  ISETP.NE.AND P0, PT, R2, 0x3, PT ;  /* 0x000000030200780c */ /* 0x004fda0003f05270 */
[----:B------:R-:W-:Y:S05]  /*1030*/  @P0 BRA `(.L_x_15) ;  /* 0x0000000000380947 */ /* 0x000fea0003800000 */
[----:B------:R-:W2:Y:S01]  /*1040*/  S2UR UR5, SR_CgaCtaId ;  /* 0x00000000000579c3 */ /* 0x000ea20000008800 */
[----:B-1----:R-:W-:Y:S01]  /*1050*/  UMOV UR4, 0x400 ;  /* 0x0000040000047882 */ /* 0x002fe20000000000 */
[----:B------:R-:W-:Y:S01]  /*1060*/  UMOV UR6, 0x20 ;  /* 0x0000002000067882 */ /* 0x000fe20000000000 */
[----:B------:R-:W-:Y:S01]  /*1070*/  ELECT P0, URZ, PT ;  /* 0x0000000000ff782f */ /* 0x000fe20003800000 */
[----:B------:R-:W-:-:S04]  /*1080*/  UIADD3 UR6, UPT, UPT, -UR6, 0x100000, URZ ;  /* 0x0010000006067890 */ /* 0x000fc8000fffe1ff */
[----:B------:R-:W-:Y:S02]  /*1090*/  USHF.L.U32 UR7, UR6, 0xb, URZ ;  /* 0x0000000b06077899 */ /* 0x000fe400080006ff */
[----:B------:R-:W-:Y:S02]  /*10a0*/  USHF.L.U32 UR6, UR6, 0x1, URZ ;  /* 0x0000000106067899 */ /* 0x000fe400080006ff */
[----:B--2---:R-:W-:Y:S01]  /*10b0*/  ULEA UR4, UR5, UR4, 0x18 ;  /* 0x0000000405047291 */ /* 0x004fe2000f8ec0ff */
[----:B------:R-:W1:Y:S11]  /*10c0*/  FENCE.VIEW.ASYNC.S ;  /* 0x00000000000073c6 */ /* 0x000e760000000000 */
[----:B-1----:R2:W1:Y:S01]  /*10d0*/  SYNCS.EXCH.64 URZ, [UR4+0x2b0], UR6 ;  /* 0x0002b00604ff75b2 */ /* 0x0024620008000100 */
[----:B------:R2:W1:Y:S01]  /*10e0*/  SYNCS.EXCH.64 URZ, [UR4+0x2c0], UR6 ;  /* 0x0002c00604ff75b2 */ /* 0x0004620008000100 */
[----:B------:R2:W1:Y:S01]  /*10f0*/  SYNCS.EXCH.64 URZ, [UR4+0x2b8], UR6 ;  /* 0x0002b80604ff75b2 */ /* 0x0004620008000100 */
[----:B------:R2:W1:Y:S02]  /*1100*/  SYNCS.EXCH.64 URZ, [UR4+0x2c8], UR6 ;  /* 0x0002c80604ff75b2 */ /* 0x0004640008000100 */
[----:B--2---:R-:W-:Y:S01]  /*1110*/  NOP ;  /* 0x0000000000007918 */ /* 0x004fe20000000000 */
.L_x_15:
[----:B-1----:R-:W1:Y:S01]  /*1120*/  LDCU UR4, c[0x0][0x36c] ;  /* 0x00006d80ff0477ac */ /* 0x002e620008000800 */
[----:B------:R-:W-:Y:S01]  /*1130*/  ISETP.NE.OR P3, PT, R0, 0x2, !P3 ;  /* 0x000000020000780c */ /* 0x000fe20005f65670 */
[----:B------:R-:W-:Y:S01]  /*1140*/  NOP ;  /* 0x0000000000007918 */ /* 0x000fe20000000000 */
[----:B------:R-:W-:Y:S01]  /*1150*/  LOP3.LUT R0, R93, 0x1f, RZ, 0xc0, !PT ;  /* 0x0000001f5d007812 */ /* 0x000fe200078ec0ff */
[----:B------:R-:W-:Y:S02]  /*1160*/  UISETP.NE.AND UP4, UPT, UR17, URZ, UPT ;  /* 0x000000ff1100728c */ /* 0x000fe4000bf85270 */
[----:B-1----:R-:W-:-:S09]  /*1170*/  UISETP.EQ.U32.AND UP5, UPT, UR4, 0x1, UPT ;  /* 0x000000010400788c */ /* 0x002fd2000bfa2070 */
[----:B------:R-:W-:Y:S05]  /*1180*/  BRA.U !UP5, `(.L_x_16) ;  /* 0x000000010d087547 */ /* 0x000fea000b800000 */
[----:B---34-:R-:W-:Y:S01]  /*1190*/  UCGABAR_ARV ;  /* 0x00000000000079c7 */ /* 0x018fe20008000000 */
[----:B------:R-:W-:Y:S05]  /*11a0*/  BRA `(.L_x_17) ;  /* 0x0000000000047947 */ /* 0x000fea0003800000 */
.L_x_16:
[----:B---34-:R-:W-:Y:S01]  /*11b0*/  NOP ;  /* 0x0000000000007918 */ /* 0x018fe20000000000 */
.L_x_17:
[----:B------:R-:W1:Y:S01]  /*11c0*/  S2UR UR7, SR_CTAID.X ;  /* 0x00000000000779c3 */ /* 0x000e620000002500 */
[----:B------:R-:W-:-:S05]  /*11d0*/  CS2R.32 R3, SR_CgaSize ;  /* 0x0000000000037805 */ /* 0x000fca0000008a00 */
[----:B------:R-:W-:-:S05]  /*11e0*/  IMAD R3, R3, -0xa0, RZ ;  /* 0xffffff6003037824 */ /* 0x000fca00078e02ff */
[----:B------:R-:W-:-:S14]  /*11f0*/  R2UR UR5, R3 ;  /* 0x00000000030572ca */ /* 0x000fdc00000e0000 */
[----:B------:R-:W2:Y:S01]  /*1200*/  LDCU UR5, c[0x0][UR5+0x2b0] ;  /* 0x00005600050577ac */ /* 0x000ea20008000800 */
[----:B------:R-:W-:-:S05]  /*1210*/  CS2R.32 R3, SR_CgaSize ;  /* 0x0000000000037805 */ /* 0x000fca0000008a00 */
[----:B------:R-:W-:-:S05]  /*1220*/  IMAD R3, R3, -0xa0, RZ ;  /* 0xffffff6003037824 */ /* 0x000fca00078e02ff */
[----:B------:R-:W-:-:S14]  /*1230*/  R2UR UR4, R3 ;  /* 0x00000000030472ca */ /* 0x000fdc00000e0000 */
[----:B------:R-:W3:Y:S01]  /*1240*/  LDCU UR4, c[0x0][UR4+0x2b4] ;  /* 0x00005680040477ac */ /* 0x000ee20008000800 */
[----:B------:R-:W4:Y:S01]  /*1250*/  S2UR UR8, SR_CTAID.Y ;  /* 0x00000000000879c3 */ /* 0x000f220000002600 */
[----:B------:R-:W3:Y:S01]  /*1260*/  LDCU UR21, c[0x0][0xb24] ;  /* 0x00016480ff1577ac */ /* 0x000ee20008000800 */
[----:B------:R-:W-:-:S05]  /*1270*/  CS2R.32 R3, SR_CgaSize ;  /* 0x0000000000037805 */ /* 0x000fca0000008a00 */
[----:B------:R-:W-:-:S05]  /*1280*/  IMAD R3, R3, -0xa0, RZ ;  /* 0xffffff6003037824 */ /* 0x000fca00078e02ff */
[----:B------:R-:W-:-:S14]  /*1290*/  R2UR UR62, R3 ;  /* 0x00000000033e72ca */ /* 0x000fdc00000e0000 */
[----:B------:R-:W4:Y:S01]  /*12a0*/  LDCU UR62, c[0x0][UR62+0x2a0] ;  /* 0x000054003e3e77ac */ /* 0x000f220008000800 */
[----:B------:R-:W4:Y:S01]  /*12b0*/  S2UR UR9, SR_CgaCtaId ;  /* 0x00000000000979c3 */ /* 0x000f220000008800 */
[----:B------:R-:W-:-:S05]  /*12c0*/  CS2R.32 R3, SR_CgaSize ;  /* 0x0000000000037805 */ /* 0x000fca0000008a00 */
[----:B------:R-:W-:-:S05]  /*12d0*/  IMAD R3, R3, -0xa0, RZ ;  /* 0xffffff6003037824 */ /* 0x000fca00078e02ff */
[----:B------:R-:W-:-:S14]  /*12e0*/  R2UR UR59, R3 ;  /* 0x00000000033b72ca */ /* 0x000fdc00000e0000 */
[----:B------:R-:W4:Y:S01]  /*12f0*/  LDCU UR59, c[0x0][UR59+0x2a4] ;  /* 0x000054803b3b77ac */ /* 0x000f220008000800 */
[----:B------:R-:W4:Y:S01]  /*1300*/  LDCU UR42, c[0x0][0xb24] ;  /* 0x00016480ff2a77ac */ /* 0x000f220008000800 */
[----:B-1----:R-:W-:Y:S01]  /*1310*/  I2FP.F32.U32 R3, UR7 ;  /* 0x0000000700037c45 */ /* 0x002fe20008201000 */
[----:B------:R-:W1:Y:S01]  /*1320*/  S2UR UR36, SR_CTAID.Z ;  /* 0x00000000002479c3 */ /* 0x000e620000002700 */
[----:B------:R-:W1:Y:S03]  /*1330*/  LDCU UR27, c[0x0][0xb30] ;  /* 0x00016600ff1b77ac */ /* 0x000e660008000800 */
[----:B--2---:R-:W-:Y:S01]  /*1340*/  FMUL R3, R3, UR5 ;  /* 0x0000000503037c20 */ /* 0x004fe20008400000 */
[----:B---3--:R-:W-:Y:S01]  /*1350*/  UISETP.GE.AND UP2, UPT, UR21, 0x1, UPT ;  /* 0x000000011500788c */ /* 0x008fe2000bf46270 */
[----:B----4-:R-:W-:Y:S01]  /*1360*/  I2FP.F32.U32 R2, UR8 ;  /* 0x0000000800027c45 */ /* 0x010fe20008201000 */
[----:B------:R-:W-:Y:S01]  /*1370*/  UMOV UR16, UR7 ;  /* 0x0000000700107c82 */ /* 0x000fe20008000000 */
[----:B------:R-:W-:-:S02]  /*1380*/  UMOV UR20, UR8 ;  /* 0x0000000800147c82 */ /* 0x000fc40008000000 */
[----:B------:R-:W2:Y:S01]  /*1390*/  F2I.U32.TRUNC.NTZ R3, R3 ;  /* 0x0000000300037305 */ /* 0x000ea2000020f000 */
[----:B------:R-:W-:Y:S01]  /*13a0*/  FMUL R2, R2, UR4 ;  /* 0x0000000402027c20 */ /* 0x000fe20008400000 */
[----:B------:R-:W-:-:S06]  /*13b0*/  USHF.L.U32 UR28, UR9, 0x8, URZ ;  /* 0x00000008091c7899 */ /* 0x000fcc00080006ff */
[----:B------:R-:W3:Y:S01]  /*13c0*/  F2I.U32.TRUNC.NTZ R2, R2 ;  /* 0x0000000200027305 */ /* 0x000ee2000020f000 */
[----:B--2---:R-:W-:Y:S02]  /*13d0*/  R2UR UR4, R3 ;  /* 0x00000000030472ca */ /* 0x004fe400000e0000 */
[----:B---3--:R-:W-:Y:S02]  /*13e0*/  R2UR UR6, R2 ;  /* 0x00000000020672ca */ /* 0x008fe400000e0000 */
[----:B------:R-:W-:-:S09]  /*13f0*/  PRMT R2, RZ, 0x7610, R2 ;  /* 0x00007610ff027816 */ /* 0x000fd20000000002 */
[----:B------:R-:W-:-:S04]  /*1400*/  UIADD3 UR5, UPT, UPT, -UR4, URZ, URZ ;  /* 0x000000ff04057290 */ /* 0x000fc8000fffe1ff */
[----:B------:R-:W-:Y:S02]  /*1410*/  UIMAD UR62, UR62, UR5, UR7 ;  /* 0x000000053e3e72a4 */ /* 0x000fe4000f8e0207 */
[----:B------:R-:W-:-:S04]  /*1420*/  UIADD3 UR4, UPT, UPT, -UR6, URZ, URZ ;  /* 0x000000ff06047290 */ /* 0x000fc8000fffe1ff */
[----:B------:R-:W-:Y:S01]  /*1430*/  UIMAD UR59, UR59, UR4, UR8 ;  /* 0x000000043b3b72a4 */ /* 0x000fe2000f8e0208 */
[----:B-1----:R-:W-:Y:S11]  /*1440*/  BRA.U UP4, `(.L_x_18) ;  /* 0x0000000104787547 */ /* 0x002ff6000b800000 */
[----:B------:R-:W-:Y:S02]  /*1450*/  UISETP.NE.AND UP0, UPT, UR59, 0x1, UPT ;  /* 0x000000013b00788c */ /* 0x000fe4000bf05270 */
[----:B------:R-:W-:Y:S02]  /*1460*/  UISETP.NE.AND UP1, UPT, UR59, 0x2, UPT ;  /* 0x000000023b00788c */ /* 0x000fe4000bf25270 */
[----:B------:R-:W-:Y:S02]  /*1470*/  USEL UR5, URZ, 0x2, UP0 ;  /* 0x00000002ff057887 */ /* 0x000fe40008000000 */
[----:B------:R-:W-:Y:S02]  /*1480*/  UISETP.NE.AND UP0, UPT, UR59, 0x3, UPT ;  /* 0x000000033b00788c */ /* 0x000fe4000bf05270 */
[----:B------:R-:W-:Y:S02]  /*1490*/  USEL UR4, URZ, 0x4, UP1 ;  /* 0x00000004ff047887 */ /* 0x000fe40008800000 */
[----:B------:R-:W-:-:S02]  /*14a0*/  UISETP.NE.AND UP1, UPT, UR59, 0x4, UPT ;  /* 0x000000043b00788c */ /* 0x000fc4000bf25270 */
[----:B------:R-:W-:Y:S02]  /*14b0*/  USEL UR7, URZ, 0x8, UP0 ;  /* 0x00000008ff077887 */ /* 0x000fe40008000000 */
[----:B------:R-:W-:Y:S02]  /*14c0*/  UISETP.NE.AND UP0, UPT, UR59, 0x5, UPT ;  /* 0x000000053b00788c */ /* 0x000fe4000bf05270 */
[----:B------:R-:W-:Y:S02]  /*14d0*/  USEL UR6, URZ, 0x10, UP1 ;  /* 0x00000010ff067887 */ /* 0x000fe40008800000 */
[----:B------:R-:W-:Y:S02]  /*14e0*/  UISETP.NE.AND UP1, UPT, UR59, 0x6, UPT ;  /* 0x000000063b00788c */ /* 0x000fe4000bf25270 */
[----:B------:R-:W-:Y:S02]  /*14f0*/  USEL UR11, URZ, 0x20, UP0 ;  /* 0x00000020ff0b7887 */ /* 0x000fe40008000000 */
[----:B------:R-:W-:-:S02]  /*1500*/  UISETP.NE.AND UP0, UPT, UR59, 0x7, UPT ;  /* 0x000000073b00788c */ /* 0x000fc4000bf05270 */
[----:B------:R-:W-:Y:S02]  /*1510*/  USEL UR12, URZ, 0x40, UP1 ;  /* 0x00000040ff0c7887 */ /* 0x000fe40008800000 */
[----:B------:R-:W-:Y:S02]  /*1520*/  UISETP.NE.AND UP1, UPT, UR59, URZ, UPT ;  /* 0x000000ff3b00728c */ /* 0x000fe4000bf25270 */
[----:B------:R-:W-:Y:S02]  /*1530*/  USEL UR13, URZ, 0x80, UP0 ;  /* 0x00000080ff0d7887 */ /* 0x000fe40008000000 */
[----:B------:R-:W-:Y:S02]  /*1540*/  UISETP.NE.AND UP0, UPT, UR62, URZ, UPT ;  /* 0x000000ff3e00728c */ /* 0x000fe4000bf05270 */
[----:B------:R-:W-:Y:S02]  /*1550*/  UISETP.EQ.OR UP1, UPT, UR62, URZ, !UP1 ;  /* 0x000000ff3e00728c */ /* 0x000fe4000cf22670 */
[----:B------:R-:W-:-:S02]  /*1560*/  USEL UR9, UR5, 0x2, UP0 ;  /* 0x0000000205097887 */ /* 0x000fc40008000000 */
[----:B------:R-:W-:Y:S02]  /*1570*/  USEL UR4, UR4, 0x4, UP0 ;  /* 0x0000000404047887 */ /* 0x000fe40008000000 */
[----:B------:R-:W-:Y:S02]  /*1580*/  USEL UR5, URZ, 0x1, !UP1 ;  /* 0x00000001ff057887 */ /* 0x000fe4000c800000 */
[----:B------:R-:W-:Y:S02]  /*1590*/  USEL UR10, UR7, 0x8, UP0 ;  /* 0x00000008070a7887 */ /* 0x000fe40008000000 */
[----:B------:R-:W-:Y:S02]  /*15a0*/  USEL UR8, UR6, 0x10, UP0 ;  /* 0x0000001006087887 */ /* 0x000fe40008000000 */
[----:B------:R-:W-:Y:S02]  /*15b0*/  UIADD3 UR4, UPT, UPT, UR4, UR9, UR5 ;  /* 0x0000000904047290 */ /* 0x000fe4000fffe005 */
[----:B------:R-:W-:-:S02]  /*15c0*/  USEL UR7, UR11, 0x20, UP0 ;  /* 0x000000200b077887 */ /* 0x000fc40008000000 */
[----:B------:R-:W-:Y:S02]  /*15d0*/  USEL UR6, UR12, 0x40, UP0 ;  /* 0x000000400c067887 */ /* 0x000fe40008000000 */
[----:B------:R-:W-:Y:S02]  /*15e0*/  UIADD3 UR4, UPT, UPT, UR8, UR10, UR4 ;  /* 0x0000000a08047290 */ /* 0x000fe4000fffe004 */
[----:B------:R-:W-:Y:S02]  /*15f0*/  USEL UR5, UR13, 0x80, UP0 ;  /* 0x000000800d057887 */ /* 0x000fe40008000000 */
[----:B------:R-:W-:-:S04]  /*1600*/  UIADD3 UR4, UPT, UPT, UR6, UR7, UR4 ;  /* 0x0000000706047290 */ /* 0x000fc8000fffe004 */
[----:B------:R-:W-:-:S06]  /*1610*/  UIADD3 UR4, UPT, UPT, UR4, UR5, URZ ;  /* 0x0000000504047290 */ /* 0x000fcc000fffe0ff */
[----:B------:R-:W-:Y:S02]  /*1620*/  MOV R2, UR4 ;  /* 0x0000000400027c02 */ /* 0x000fe40008000f00 */
.L_x_18:
[----:B------:R-:W-:Y:S05]  /*1630*/  BRA.U !UP2, `(.L_x_19) ;  /* 0x000000010ad47547 */ /* 0x000fea000b800000 */
[----:B------:R-:W1:Y:S01]  /*1640*/  LDCU.128 UR12, c[0x0][0xb10] ;  /* 0x00016200ff0c77ac */ /* 0x000e620008000c00 */
[----:B------:R-:W2:Y:S01]  /*1650*/  LDCU UR6, c[0x0][0x370] ;  /* 0x00006e00ff0677ac */ /* 0x000ea20008000800 */
[----:B------:R-:W3:Y:S01]  /*1660*/  LDCU UR5, c[0x0][0x374] ;  /* 0x00006e80ff0577ac */ /* 0x000ee20008000800 */
[----:B------:R-:W4:Y:S01]  /*1670*/  LDCU UR26, c[0x0][0xb0c] ;  /* 0x00016180ff1a77ac */ /* 0x000f220008000800 */
[----:B------:R-:W4:Y:S01]  /*1680*/  LDCU UR4, c[0x0][0xb20] ;  /* 0x00016400ff0477ac */ /* 0x000f220008000800 */
[----:B------:R-:W4:Y:S01]  /*1690*/  LDCU.64 UR8, c[0x0][0xb28] ;  /* 0x00016500ff0877ac */ /* 0x000f220008000a00 */
[----:B-1----:R-:W-:Y:S02]  /*16a0*/  UISETP.NE.AND UP0, UPT, UR14, 0x1, UPT ;  /* 0x000000010e00788c */ /* 0x002fe4000bf05270 */
[----:B---3--:R-:W-:Y:S02]  /*16b0*/  UIMAD.WIDE.U32 UR10, UR5, UR15, URZ ;  /* 0x0000000f050a72a5 */ /* 0x008fe4000f8e00ff */
[----:B--2---:R-:W-:-:S02]  /*16c0*/  UIMAD.WIDE.U32 UR22, UR6, UR12, URZ ;  /* 0x0000000c061672a5 */ /* 0x004fc4000f8e00ff */
[----:B----4-:R-:W-:Y:S02]  /*16d0*/  UISETP.NE.AND UP1, UPT, UR26, 0x1, UPT ;  /* 0x000000011a00788c */ /* 0x010fe4000bf25270 */
[----:B------:R-:W-:Y:S01]  /*16e0*/  UISETP.NE.AND UP2, UPT, UR21, 0x1, UPT ;  /* 0x000000011500788c */ /* 0x000fe2000bf45270 */
[----:B------:R-:W-:Y:S02]  /*16f0*/  UMOV UR10, UR11 ;  /* 0x0000000b000a7c82 */ /* 0x000fe40008000000 */
[----:B------:R-:W-:Y:S01]  /*1700*/  UMOV UR22, UR23 ;  /* 0x0000001700167c82 */ /* 0x000fe20008000000 */
[----:B------:R-:W-:Y:S02]  /*1710*/  @UP0 USHF.R.U32.HI UR5, URZ, UR4, UR10 ;  /* 0x00000004ff050299 */ /* 0x000fe4000801160a */
[----:B------:R-:W-:Y:S02]  /*1720*/  UIMAD.WIDE.U32 UR24, UR20, UR15, URZ ;  /* 0x0000000f141872a5 */ /* 0x000fe4000f8e00ff */
[----:B------:R-:W-:-:S02]  /*1730*/  UIMAD.WIDE.U32 UR10, UR5, UR8, URZ ;  /* 0x00000008050a72a5 */ /* 0x000fc4000f8e00ff */
[----:B------:R-:W-:Y:S02]  /*1740*/  @UP1 USHF.R.U32.HI UR6, URZ, UR13, UR22 ;  /* 0x0000000dff061299 */ /* 0x000fe40008011616 */
[----:B------:R-:W-:Y:S02]  /*1750*/  UIMAD.WIDE.U32 UR18, UR16, UR12, URZ ;  /* 0x0000000c101272a5 */ /* 0x000fe4000f8e00ff */
[----:B------:R-:W-:Y:S01]  /*1760*/  UIMAD.WIDE.U32 UR22, UR6, UR8, URZ ;  /* 0x00000008061672a5 */ /* 0x000fe2000f8e00ff */
[----:B------:R-:W-:Y:S01]  /*1770*/  UMOV UR24, UR25 ;  /* 0x0000001900187c82 */ /* 0x000fe20008000000 */
[----:B------:R-:W-:Y:S01]  /*1780*/  UMOV UR10, UR11 ;  /* 0x0000000b000a7c82 */ /* 0x000fe20008000000 */
[----:B------:R-:W-:Y:S02]  /*1790*/  USHF.R.U32.HI UR24, URZ, UR4, UR24 ;  /* 0x00000004ff187299 */ /* 0x000fe40008011618 */
[----:B------:R-:W-:Y:S02]  /*17a0*/  @UP2 USHF.R.U32.HI UR5, URZ, UR9, UR10 ;  /* 0x00000009ff052299 */ /* 0x000fe4000801160a */
[----:B------:R-:W-:Y:S01]  /*17b0*/  UMOV UR7, UR23 ;  /* 0x0000001700077c82 */ /* 0x000fe20008000000 */
[----:B------:R-:W-:Y:S01]  /*17c0*/  UMOV UR18, UR19 ;  /* 0x0000001300127c82 */ /* 0x000fe20008000000 */
[----:B------:R-:W-:-:S02]  /*17d0*/  @UP2 USHF.R.U32.HI UR6, URZ, UR9, UR7 ;  /* 0x00000009ff062299 */ /* 0x000fc40008011607 */
[----:B------:R-:W-:Y:S02]  /*17e0*/  USHF.R.U32.HI UR13, URZ, UR13, UR18 ;  /* 0x0000000dff0d7299 */ /* 0x000fe40008011612 */
[----:B------:R-:W-:Y:S02]  /*17f0*/  USEL UR4, UR20, UR24, !UP0 ;  /* 0x0000001814047287 */ /* 0x000fe4000c000000 */
[----:B------:R-:W-:Y:S02]  /*1800*/  UIMAD UR7, UR5, UR21, URZ ;  /* 0x00000015050772a4 */ /* 0x000fe4000f8e02ff */
[----:B------:R-:W-:Y:S02]  /*1810*/  USEL UR5, UR16, UR13, !UP1 ;  /* 0x0000000d10057287 */ /* 0x000fe4000c800000 */
[----:B------:R-:W-:Y:S02]  /*1820*/  UIMAD UR12, UR6, UR21, URZ ;  /* 0x00000015060c72a4 */ /* 0x000fe4000f8e02ff */
[----:B------:R-:W-:-:S02]  /*1830*/  UISETP.GE.AND UP0, UPT, UR4, UR7, UPT ;  /* 0x000000070400728c */ /* 0x000fc4000bf06270 */
[----:B------:R-:W-:Y:S02]  /*1840*/  UIMAD.WIDE.U32 UR10, UR4, UR8, URZ ;  /* 0x00000008040a72a5 */ /* 0x000fe4000f8e00ff */
[----:B------:R-:W-:Y:S02]  /*1850*/  UISETP.GE.OR UP0, UPT, UR5, UR12, UP0 ;  /* 0x0000000c0500728c */ /* 0x000fe40008706670 */
[----:B------:R-:W-:Y:S02]  /*1860*/  UIMAD.WIDE.U32 UR12, UR5, UR8, URZ ;  /* 0x00000008050c72a5 */ /* 0x000fe4000f8e00ff */
[----:B------:R-:W-:Y:S01]  /*1870*/  UIADD3 UR10, UPT, UPT, -UR4, URZ, URZ ;  /* 0x000000ff040a7290 */ /* 0x000fe2000fffe1ff */
[----:B------:R-:W-:Y:S01]  /*1880*/  UMOV UR8, UR11 ;  /* 0x0000000b00087c82 */ /* 0x000fe20008000000 */
[----:B------:R-:W-:Y:S02]  /*1890*/  UIADD3 UR11, UPT, UPT, -UR5, URZ, URZ ;  /* 0x000000ff050b7290 */ /* 0x000fe4000fffe1ff */
[----:B------:R-:W-:-:S03]  /*18a0*/  USHF.R.U32.HI UR8, URZ, UR9, UR8 ;  /* 0x00000009ff087299 */ /* 0x000fc60008011608 */
[----:B------:R-:W-:Y:S01]  /*18b0*/  @!UP0 UMOV UR7, UR13 ;  /* 0x0000000d00078c82 */ /* 0x000fe20008000000 */
[----:B------:R-:W-:Y:S02]  /*18c0*/  UIMAD UR20, UR14, UR10, UR20 ;  /* 0x0000000a0e1472a4 */ /* 0x000fe4000f8e0214 */
[----:B------:R-:W-:Y:S02]  /*18d0*/  USEL UR8, UR4, UR8, !UP2 ;  /* 0x0000000804087287 */ /* 0x000fe4000d000000 */
[----:B------:R-:W-:Y:S02]  /*18e0*/  @!UP0 USHF.R.U32.HI UR7, URZ, UR9, UR7 ;  /* 0x00000009ff078299 */ /* 0x000fe40008011607 */
[----:B------:R-:W-:Y:S02]  /*18f0*/  UIADD3 UR9, UPT, UPT, -UR8, URZ, URZ ;  /* 0x000000ff08097290 */ /* 0x000fe4000fffe1ff */
[----:B------:R-:W-:Y:S02]  /*1900*/  @!UP0 USEL UR7, UR5, UR7, !UP2 ;  /* 0x0000000705078287 */ /* 0x000fe4000d000000 */
[----:B------:R-:W-:-:S02]  /*1910*/  UIMAD UR9, UR21, UR9, UR4 ;  /* 0x00000009150972a4 */ /* 0x000fc4000f8e0204 */
[----:B------:R-:W-:Y:S02]  /*1920*/  @!UP0 UIADD3 UR8, UPT, UPT, UR8, -UR7, URZ ;  /* 0x8000000708088290 */ /* 0x000fe4000fffe0ff */
[----:B------:R-:W-:Y:S02]  /*1930*/  @!UP0 UIMAD UR6, UR9, UR6, UR7 ;  /* 0x00000006090682a4 */ /* 0x000fe4000f8e0207 */
[----:B------:R-:W-:Y:S02]  /*1940*/  @!UP0 UIMAD UR4, UR8, UR21, UR5 ;  /* 0x00000015080482a4 */ /* 0x000fe4000f8e0205 */
[----:B------:R-:W-:Y:S02]  /*1950*/  UIMAD UR16, UR26, UR11, UR16 ;  /* 0x0000000b1a1072a4 */ /* 0x000fe4000f8e0210 */
[----:B------:R-:W-:Y:S01]  /*1960*/  UIMAD UR20, UR4, UR14, UR20 ;  /* 0x0000000e041472a4 */ /* 0x000fe2000f8e0214 */
[----:B------:R-:W-:Y:S02]  /*1970*/  @!UP0 UMOV UR5, UR6 ;  /* 0x0000000600058c82 */ /* 0x000fe40008000000 */
[----:B------:R-:W-:-:S12]  /*1980*/  UIMAD UR16, UR5, UR26, UR16 ;  /* 0x0000001a051072a4 */ /* 0x000fd8000f8e0210 */
.L_x_19:
[----:B------:R-:W-:Y:S02]  /*1990*/  UISETP.NE.AND UP1, UPT, UR27, 0x1, UPT ;  /* 0x000000011b00788c */ /* 0x000fe4000bf25270 */
[----:B------:R-:W-:Y:S02]  /*19a0*/  UISETP.NE.AND UP0, UPT, UR17, 0x2, UPT ;  /* 0x000000021100788c */ /* 0x000fe4000bf05270 */
[----:B------:R-:W-:-:S05]  /*19b0*/  ULOP3.LUT UR28, UR28, 0x700, URZ, 0xc0, !UPT ;  /* 0x000007001c1c7892 */ /* 0x000fca000f8ec0ff */
[----:B------:R-:W-:Y:S07]  /*19c0*/  BRA.U UP1, `(.L_x_20) ;  /* 0x0000000101447547 */ /* 0x000fee000b800000 */
[----:B------:R-:W1:Y:S01]  /*19d0*/  LDCU.128 UR8, c[0x0][0xb10] ;  /* 0x00016200ff0877ac */ /* 0x000e620008000c00 */
[----:B------:R-:W2:Y:S01]  /*19e0*/  LDCU UR12, c[0x0][0xb0c] ;  /* 0x00016180ff0c77ac */ /* 0x000ea20008000800 */
[----:B------:R-:W3:Y:S01]  /*19f0*/  LDCU UR13, c[0x0][0xb20] ;  /* 0x00016400ff0d77ac */ /* 0x000ee20008000800 */
[----:B-1----:R-:W-:Y:S02]  /*1a00*/  UIMAD.WIDE.U32 UR6, UR16, UR8, URZ ;  /* 0x00000008100672a5 */ /* 0x002fe4000f8e00ff */
[----:B------:R-:W-:Y:S02]  /*1a10*/  UIMAD.WIDE.U32 UR4, UR20, UR11, URZ ;  /* 0x0000000b140472a5 */ /* 0x000fe4000f8e00ff */
[----:B--2---:R-:W-:Y:S02]  /*1a20*/  UISETP.NE.AND UP2, UPT, UR12, 0x1, UPT ;  /* 0x000000010c00788c */ /* 0x004fe4000bf45270 */
[----:B------:R-:W-:Y:S01]  /*1a30*/  UISETP.NE.AND UP1, UPT, UR10, 0x1, UPT ;  /* 0x000000010a00788c */ /* 0x000fe2000bf25270 */
[----:B------:R-:W-:-:S02]  /*1a40*/  UMOV UR6, UR7 ;  /* 0x0000000700067c82 */ /* 0x000fc40008000000 */
[----:B------:R-:W-:Y:S01]  /*1a50*/  UMOV UR4, UR5 ;  /* 0x0000000500047c82 */ /* 0x000fe20008000000 */
[----:B------:R-:W-:Y:S02]  /*1a60*/  USHF.R.U32.HI UR6, URZ, UR9, UR6 ;  /* 0x00000009ff067299 */ /* 0x000fe40008011606 */
[----:B---3--:R-:W-:Y:S02]  /*1a70*/  USHF.R.U32.HI UR4, URZ, UR13, UR4 ;  /* 0x0000000dff047299 */ /* 0x008fe40008011604 */
[----:B------:R-:W-:Y:S02]  /*1a80*/  USEL UR5, UR16, UR6, !UP2 ;  /* 0x0000000610057287 */ /* 0x000fe4000d000000 */
[----:B------:R-:W-:-:S04]  /*1a90*/  USEL UR4, UR20, UR4, !UP1 ;  /* 0x0000000414047287 */ /* 0x000fc8000c800000 */
[----:B------:R-:W-:Y:S02]  /*1aa0*/  UIADD3 UR6, UPT, UPT, UR5, -UR4, URZ ;  /* 0x8000000405067290 */ /* 0x000fe4000fffe0ff */
[----:B------:R-:W-:Y:S02]  /*1ab0*/  UIADD3 UR4, UPT, UPT, -UR5, UR4, URZ ;  /* 0x0000000405047290 */ /* 0x000fe4000fffe1ff */
[----:B------:R-:W-:Y:S02]  /*1ac0*/  UIMAD UR20, UR6, UR10, UR20 ;  /* 0x0000000a061472a4 */ /* 0x000fe4000f8e0214 */
[----:B------:R-:W-:-:S12]  /*1ad0*/  UIMAD UR16, UR4, UR12, UR16 ;  /* 0x0000000c041072a4 */ /* 0x000fd8000f8e0210 */
.L_x_20:
[----:B------:R-:W-:Y:S05]  /*1ae0*/  BRA.U !UP5, `(.L_x_21) ;  /* 0x000000010d0c7547 */ /* 0x000fea000b800000 */
[----:B------:R-:W-:Y:S01]  /*1af0*/  UCGABAR_WAIT ;  /* 0x0000000000007dc7 */ /* 0x000fe20008000000 */
[----:B------:R-:W-:Y:S01]  /*1b00*/  CCTL.IVALL ;  /* 0x00000000ff00798f */ /* 0x000fe20002000000 */
[----:B------:R-:W-:Y:S05]  /*1b10*/  BRA `(.L_x_22) ;  /* 0x0000000000047947 */ /* 0x000fea0003800000 */
.L_x_21:
[----:B------:R-:W-:Y:S06]  /*1b20*/  BAR.SYNC.DEFER_BLOCKING 0x0 ;  /* 0x0000000000007b1d */ /* 0x000fec0000010000 */
.L_x_22:
[----:B------:R-:W-:Y:S05]  /*1b30*/  BRA.U UP0, `(.L_x_23) ;  /* 0x0000002100ec7547 */ /* 0x000fea000b800000 */
[----:B------:R-:W1:Y:S01]  /*1b40*/  LDCU UR6, c[0x0][0x38c] ;  /* 0x00007180ff0677ac */ /* 0x000e620008000800 */
[----:B------:R-:W2:Y:S01]  /*1b50*/  S2UR UR8, SR_CgaCtaId ;  /* 0x00000000000879c3 */ /* 0x000ea20000008800 */
[----:B------:R-:W-:Y:S01]  /*1b60*/  PLOP3.LUT P1, PT, PT, PT, UP3, 0x80, 0x8 ;  /* 0x000000000008781c */ /* 0x000fe20003f2f038 */
[----:B------:R-:W-:Y:S01]  /*1b70*/  IMAD.MOV.U32 R12, RZ, RZ, 0x1 ;  /* 0x00000001ff0c7424 */ /* 0x000fe200078e00ff */
[----:B------:R-:W-:Y:S01]  /*1b80*/  UMOV UR7, 0x400 ;  /* 0x0000040000077882 */ /* 0x000fe20000000000 */
[----:B------:R-:W-:Y:S01]  /*1b90*/  UISETP.NE.AND UP1, UPT, UR17, URZ, UPT ;  /* 0x000000ff1100728c */ /* 0x000fe2000bf25270 */
[----:B------:R-:W-:Y:S02]  /*1ba0*/  ISETP.EQ.OR P2, PT, R0, RZ, P3 ;  /* 0x000000ff0000720c */ /* 0x000fe40001f42670 */
[----:B------:R-:W-:Y:S02]  /*1bb0*/  CS2R R10, SRZ ;  /* 0x00000000000a7805 */ /* 0x000fe4000001ff00 */
[----:B------:R-:W-:Y:S01]  /*1bc0*/  PLOP3.LUT P1, PT, P1, PT, PT, 0x8, 0x80 ;  /* 0x000000000080781c */ /* 0x000fe20000f2e170 */
[----:B------:R-:W-:Y:S01]  /*1bd0*/  IMAD.MOV.U32 R9, RZ, RZ, RZ ;  /* 0x000000ffff097224 */ /* 0x000fe200078e00ff */
[----:B------:R-:W3:Y:S01]  /*1be0*/  LDCU UR40, c[0x0][0x370] ;  /* 0x00006e00ff2877ac */ /* 0x000ee20008000800 */
[----:B------:R-:W-:Y:S01]  /*1bf0*/  IMAD.MOV.U32 R8, RZ, RZ, 0x1 ;  /* 0x00000001ff087424 */ /* 0x000fe200078e00ff */
[----:B------:R-:W4:Y:S01]  /*1c00*/  LDCU.64 UR26, c[0x0][0x348] ;  /* 0x00006900ff1a77ac */ /* 0x000f220008000a00 */
[----:B-1----:R-:W-:-:S02]  /*1c10*/  UIADD3 UR5, UPT, UPT, UR6, 0x1f, URZ ;  /* 0x0000001f06057890 */ /* 0x002fc4000fffe0ff */
[----:B------:R-:W-:Y:S02]  /*1c20*/  USHF.R.U32.HI UR45, URZ, 0x5, UR28 ;  /* 0x00000005ff2d7899 */ /* 0x000fe4000801161c */
[----:B------:R-:W-:Y:S02]  /*1c30*/  USHF.R.S32.HI UR4, URZ, 0x1f, UR5 ;  /* 0x0000001fff047899 */ /* 0x000fe40008011405 */
[----:B------:R-:W-:Y:S02]  /*1c40*/  UIADD3 UR46, UPT, UPT, UR6, 0x3e, URZ ;  /* 0x0000003e062e7890 */ /* 0x000fe4000fffe0ff */
[----:B------:R-:W-:Y:S02]  /*1c50*/  ULEA.HI UR4, UR4, UR5, URZ, 0x5 ;  /* 0x0000000504047291 */ /* 0x000fe4000f8f28ff */
[----:B--2---:R-:W-:Y:S02]  /*1c60*/  ULEA UR7, UR8, UR7, 0x18 ;  /* 0x0000000708077291 */ /* 0x004fe4000f8ec0ff */
[----:B------:R-:W-:-:S02]  /*1c70*/  USHF.R.S32.HI UR43, URZ, 0x5, UR4 ;  /* 0x00000005ff2b7899 */ /* 0x000fc40008011404 */
[----:B------:R-:W-:Y:S02]  /*1c80*/  UIADD3 UR4, UPT, UPT, UR6, -0x1, URZ ;  /* 0xffffffff06047890 */ /* 0x000fe4000fffe0ff */
[----:B------:R-:W-:Y:S02]  /*1c90*/  UISETP.LT.U32.AND UP0, UPT, UR43, 0x22, UPT ;  /* 0x000000222b00788c */ /* 0x000fe4000bf01070 */
[----:B------:R-:W-:Y:S02]  /*1ca0*/  UISETP.GE.U32.AND UP2, UPT, UR4, -0x3f, UPT ;  /* 0xffffffc10400788c */ /* 0x000fe4000bf46070 */
[----:B------:R-:W-:Y:S01]  /*1cb0*/  USEL UR41, UR43, 0x22, UP0 ;  /* 0x000000222b297887 */ /* 0x000fe20008000000 */
[----:B------:R-:W1:Y:S03]  /*1cc0*/  LDCU UR39, c[0x0][0x374] ;  /* 0x00006e80ff2777ac */ /* 0x000e660008000800 */
[----:B------:R-:W-:-:S02]  /*1cd0*/  UIADD3 UR21, UPT, UPT, UR41, -0x1, URZ ;  /* 0xffffffff29157890 */ /* 0x000fc4000fffe0ff */
[----:B------:R-:W-:-:S03]  /*1ce0*/  USEL UR24, UR38, 0x2, UP1 ;  /* 0x0000000226187887 */ /* 0x000fc60008800000 */
[----:B------:R-:W-:Y:S02]  /*1cf0*/  @UP2 UIADD3 UR21, UPT, UPT, UR41, URZ, URZ ;  /* 0x000000ff29152290 */ /* 0x000fe4000fffe0ff */
[----:B------:R-:W-:Y:S02]  /*1d00*/  UIADD3 UR29, UPT, UPT, UR7, 0x4600, UR28 ;  /* 0x00004600071d7890 */ /* 0x000fe4000fffe01c */
[----:B------:R-:W-:Y:S02]  /*1d10*/  UIADD3 UR44, UPT, UPT, UR43, -UR41, URZ ;  /* 0x800000292b2c7290 */ /* 0x000fe4000fffe0ff */
[----:B------:R-:W-:Y:S01]  /*1d20*/  UIADD3 UR21, UPT, UPT, UR21, 0x1, URZ ;  /* 0x0000000115157890 */ /* 0x000fe2000fffe0ff */
[----:B---34-:R-:W-:-:S11]  /*1d30*/  UMOV UR5, URZ ;  /* 0x000000ff00057c82 */ /* 0x018fd60008000000 */
.L_x_43:
[----:B------:R-:W2:Y:S02]  /*1d40*/  S2UR UR4, SR_CgaCtaId ;  /* 0x00000000000479c3 */ /* 0x000ea40000008800 */
[----:B--2---:R-:W-:-:S09]  /*1d50*/  UISETP.NE.AND UP0, UPT, UR4, URZ, UPT ;  /* 0x000000ff0400728c */ /* 0x004fd2000bf05270 */
[----:B-1----:R-:W-:Y:S05]  /*1d60*/  BRA.U UP0, `(.L_x_24) ;  /* 0x0000000100287547 */ /* 0x002fea000b800000 */
[----:B------:R-:W-:Y:S02]  /*1d70*/  LEA R0, R9, UR7, 0x3 ;  /* 0x0000000709007c11 */ /* 0x000fe4000f8e18ff */
[----:B------:R-:W-:-:S04]  /*1d80*/  SHF.L.U32 R3, R8, 0x1f, RZ ;  /* 0x0000001f08037819 */ /* 0x000fc800000006ff */
[----:B------:R-:W2:Y:S02]  /*1d90*/  SYNCS.PHASECHK.TRANS64.TRYWAIT P0, [R0+URZ+0x2c0], R3 ;  /* 0x0002c003000075a7 */ /* 0x000ea400080011ff */
[----:B--2---:R-:W-:Y:S05]  /*1da0*/  @!P0 BRA `(.L_x_25) ;  /* 0x0000006c00d48947 */ /* 0x004fea0003800000 */
.L_x_143:
[----:B------:R3:W-:Y:S01]  /*1db0*/  SYNCS.ARRIVE.TRANS64.A1T0 RZ, [R0+URZ+0x2b0], RZ ;  /* 0x0002b0ff00ff79a7 */ /* 0x0007e200081000ff */
[----:B------:R-:W-:-:S05]  /*1dc0*/  VIADD R9, R9, 0x1 ;  /* 0x0000000109097836 */ /* 0x000fca0000000000 */
[----:B------:R-:W-:-:S04]  /*1dd0*/  ISETP.NE.AND P0, PT, R9, 0x2, PT ;  /* 0x000000020900780c */ /* 0x000fc80003f05270 */
[----:B--2---:R-:W-:Y:S02]  /*1de0*/  SEL R3, RZ, 0x1, P0 ;  /* 0x00000001ff037807 */ /* 0x004fe40000000000 */
[----:B------:R-:W-:Y:S02]  /*1df0*/  SEL R9, R9, RZ, P0 ;  /* 0x000000ff09097207 */ /* 0x000fe40000000000 */
[----:B------:R-:W-:-:S07]  /*1e00*/  LOP3.LUT R8, R8, R3, RZ, 0x3c, !PT ;  /* 0x0000000308087212 */ /* 0x000fce00078e3cff */
.L_x_24:
[----:B------:R-:W-:Y:S01]  /*1e10*/  ULEA UR4, UR5, UR7, 0x3 ;  /* 0x0000000705047291 */ /* 0x000fe2000f8e18ff */
[----:B---3--:R-:W-:Y:S01]  /*1e20*/  SHF.L.U32 R0, R12, 0x1f, RZ ;  /* 0x0000001f0c007819 */ /* 0x008fe200000006ff */
[----:B------:R-:W-:Y:S02]  /*1e30*/  UISETP.GE.U32.AND UP0, UPT, UR46, 0x3f, UPT ;  /* 0x0000003f2e00788c */ /* 0x000fe4000bf06070 */
[----:B------:R-:W-:Y:S02]  /*1e40*/  USHF.L.U32 UR11, UR20, 0x7, URZ ;  /* 0x00000007140b7899 */ /* 0x000fe400080006ff */
[----:B------:R-:W-:Y:S01]  /*1e50*/  ULEA UR35, UR16, UR45, 0x6 ;  /* 0x0000002d10237291 */ /* 0x000fe2000f8e30ff */
[----:B------:R-:W-:Y:S02]  /*1e60*/  UMOV UR13, URZ ;  /* 0x000000ff000d7c82 */ /* 0x000fe40008000000 */
[----:B------:R2:W3:Y:S02]  /*1e70*/  SYNCS.PHASECHK.TRANS64.TRYWAIT P0, [UR4+0x110], R0 ;  /* 0x00011000ff0075a7 */ /* 0x0004e40008001104 */
[----:B------:R-:W-:Y:S07]  /*1e80*/  BRA.U !UP0, `(.L_x_26) ;  /* 0x0000000108bc7547 */ /* 0x000fee000b800000 */
[----:B------:R-:W-:Y:S01]  /*1e90*/  UMOV UR6, URZ ;  /* 0x000000ff00067c82 */ /* 0x000fe20008000000 */
[----:B------:R-:W-:-:S05]  /*1ea0*/  UMOV UR4, UR5 ;  /* 0x0000000500047c82 */ /* 0x000fca0008000000 */
.L_x_32:
[----:B------:R-:W-:Y:S01]  /*1eb0*/  ULEA UR33, UR4, UR7, 0x3 ;  /* 0x0000000704217291 */ /* 0x000fe2000f8e18ff */
[----:B---3--:R-:W-:Y:S01]  /*1ec0*/  @!P3 MOV R2, 0x1800 ;  /* 0x000018000002b802 */ /* 0x008fe20000000f00 */
[----:B-1-3--:R-:W-:Y:S10]  /*1ed0*/  @P0 BRA `(.L_x_27) ;  /* 0x00000000000c0947 */ /* 0x00aff40003800000 */
[----:B------:R-:W-:-:S04]  /*1ee0*/  SHF.L.U32 R3, R12, 0x1f, RZ ;  /* 0x0000001f0c037819 */ /* 0x000fc800000006ff */
[----:B------:R-:W3:Y:S02]  /*1ef0*/  SYNCS.PHASECHK.TRANS64.TRYWAIT P0, [UR33+0x110], R3 ;  /* 0x00011003ff0075a7 */ /* 0x000ee40008001121 */
[----:B---3--:R-:W-:Y:S05]  /*1f00*/  @!P0 BRA `(.L_x_28) ;  /* 0x0000006c00908947 */ /* 0x008fea0003800000 */
.L_x_27:
[----:B------:R3:W-:Y:S01]  /*1f10*/  @!P3 SYNCS.ARRIVE.TRANS64 RZ, [UR33], R2 ;  /* 0x00000002ffffb9a7 */ /* 0x0007e20008000021 */
[----:B------:R-:W-:-:S04]  /*1f20*/  ULOP3.LUT UR5, UR24, 0x2, URZ, 0xfc, !UPT ;  /* 0x0000000218057892 */ /* 0x000fc8000f8efcff */
[----:B------:R-:W-:-:S09]  /*1f30*/  UISETP.NE.AND UP0, UPT, UR5, 0x2, UPT ;  /* 0x000000020500788c */ /* 0x000fd2000bf05270 */
[----:B------:R-:W-:Y:S05]  /*1f40*/  BRA.U UP0, `(.L_x_29) ;  /* 0x0000000100047547 */ /* 0x000fea000b800000 */
[----:B-1----:R-:W-:Y:S05]  /*1f50*/  BPT.TRAP 0x1 ;  /* 0x000000040000795c */ /* 0x002fea0000300000 */
.L_x_29:
[----:B------:R-:W-:Y:S04]  /*1f60*/  BSSY.RECONVERGENT B0, `(.L_x_30) ;  /* 0x0000003000007945 */ /* 0x000fe80003800200 */
[----:B------:R-:W-:Y:S05]  /*1f70*/  @P2 BRA `(.L_x_31) ;  /* 0x0000000000042947 */ /* 0x000fea0003800000 */
[----:B-1----:R-:W-:Y:S05]  /*1f80*/  BPT.TRAP 0x1 ;  /* 0x000000040000795c */ /* 0x002fea0000300000 */
.L_x_31:
[----:B-1----:R-:W-:Y:S05]  /*1f90*/  BSYNC.RECONVERGENT B0 ;  /* 0x0000000000007941 */ /* 0x002fea0003800200 */
.L_x_30:
[----:B------:R-:W-:Y:S02]  /*1fa0*/  UIADD3 UR5, UPT, UPT, UR4, 0x1, URZ ;  /* 0x0000000104057890 */ /* 0x000fe4000fffe0ff */
[----:B------:R-:W-:Y:S02]  /*1fb0*/  ULEA UR32, UR4, UR28, 0xb ;  /* 0x0000001c04207291 */ /* 0x000fe4000f8e58ff */
[----:B------:R-:W-:Y:S02]  /*1fc0*/  UISETP.NE.AND UP0, UPT, UR5, 0x22, UPT ;  /* 0x000000220500788c */ /* 0x000fe4000bf05270 */
[----:B------:R-:W-:Y:S02]  /*1fd0*/  UIADD3 UR16, UP1, UPT, UR26, 0x80, URZ ;  /* 0x000000801a107890 */ /* 0x000fe4000ff3e0ff */
[----:B------:R-:W-:Y:S02]  /*1fe0*/  USEL UR9, URZ, 0x1, UP0 ;  /* 0x00000001ff097887 */ /* 0x000fe40008000000 */
[----:B------:R-:W-:-:S02]  /*1ff0*/  USEL UR5, UR5, URZ, UP0 ;  /* 0x000000ff05057287 */ /* 0x000fc40008000000 */
[----:B------:R-:W-:Y:S02]  /*2000*/  UIADD3 UR14, UP0, UPT, UR26, 0x180, URZ ;  /* 0x000001801a0e7890 */ /* 0x000fe4000ff1e0ff */
[----:B------:R-:W-:Y:S01]  /*2010*/  ULEA UR8, UR5, UR7, 0x3 ;  /* 0x0000000705087291 */ /* 0x000fe2000f8e18ff */
[----:B------:R-:W-:Y:S01]  /*2020*/  LOP3.LUT R12, R12, UR9, RZ, 0x3c, !PT ;  /* 0x000000090c0c7c12 */ /* 0x000fe2000f8e3cff */
[----:B------:R-:W-:Y:S02]  /*2030*/  USHF.L.U32 UR34, UR6, 0x5, URZ ;  /* 0x0000000506227899 */ /* 0x000fe400080006ff */
[----:B------:R-:W-:Y:S01]  /*2040*/  UIADD3.X UR17, UPT, UPT, URZ, UR27, URZ, UP1, !UPT ;  /* 0x0000001bff117290 */ /* 0x000fe20008ffe4ff */
[----:B--2---:R-:W-:Y:S01]  /*2050*/  SHF.L.U32 R0, R12, 0x1f, RZ ;  /* 0x0000001f0c007819 */ /* 0x004fe200000006ff */
[----:B------:R-:W-:Y:S02]  /*2060*/  UIADD3 UR32, UPT, UPT, UR7, 0x4600, UR32 ;  /* 0x0000460007207890 */ /* 0x000fe4000fffe020 */
[----:B------:R-:W-:Y:S01]  /*2070*/  UIADD3.X UR15, UPT, UPT, URZ, UR27, URZ, UP0, !UPT ;  /* 0x0000001bff0f7290 */ /* 0x000fe200087fe4ff */
[----:B------:R4:W1:Y:S01]  /*2080*/  SYNCS.PHASECHK.TRANS64.TRYWAIT P0, [UR8+0x110], R0 ;  /* 0x00011000ff0075a7 */ /* 0x0008620008001108 */
[----:B------:R-:W-:Y:S01]  /*2090*/  ULEA UR8, UR4, UR7, 0xc ;  /* 0x0000000704087291 */ /* 0x000fe2000f8e60ff */
[----:B------:R-:W-:Y:S01]  /*20a0*/  UMOV UR13, 0xff0000 ;  /* 0x00ff0000000d7882 */ /* 0x000fe20000000000 */
[----:B------:R-:W-:-:S02]  /*20b0*/  UMOV UR18, 0x0 ;  /* 0x0000000000127882 */ /* 0x000fc40000000000 */
[----:B------:R-:W-:Y:S01]  /*20c0*/  UIADD3 UR8, UPT, UPT, UR8, 0x15600, URZ ;  /* 0x0001560008087890 */ /* 0x000fe2000fffe0ff */
[----:B------:R-:W-:Y:S01]  /*20d0*/  UMOV UR19, 0x10000000 ;  /* 0x1000000000137882 */ /* 0x000fe20000000000 */
[----:B------:R-:W-:Y:S01]  /*20e0*/  UMOV UR12, UR36 ;  /* 0x00000024000c7c82 */ /* 0x000fe20008000000 */
[----:B------:R-:W-:Y:S01]  /*20f0*/  UMOV UR9, UR33 ;  /* 0x0000002100097c82 */ /* 0x000fe20008000000 */
[----:B------:R-:W-:Y:S01]  /*2100*/  UMOV UR10, UR34 ;  /* 0x00000022000a7c82 */ /* 0x000fe20008000000 */
[----:B------:R2:W-:Y:S01]  /*2110*/  UTMALDG.3D.MULTICAST [UR32], [UR16], UR13, desc[UR18] ;  /* 0x00001220100073b4 */ /* 0x0005e2000801180d */
[----:B------:R-:W-:Y:S01]  /*2120*/  UIADD3 UR6, UPT, UPT, UR6, 0x1, URZ ;  /* 0x0000000106067890 */ /* 0x000fe2000fffe0ff */
[----:B------:R-:W-:-:S03]  /*2130*/  UMOV UR4, UR5 ;  /* 0x0000000500047c82 */ /* 0x000fc60008000000 */
[----:B------:R-:W-:Y:S01]  /*2140*/  UISETP.NE.AND UP0, UPT, UR6, UR21, UPT ;  /* 0x000000150600728c */ /* 0x000fe2000bf05270 */
[----:B------:R4:W-:Y:S01]  /*2150*/  UTMALDG.3D [UR8], [UR14], desc[UR18] ;  /* 0x000012080e0075b4 */ /* 0x0009e20008011000 */
[----:B--2---:R-:W-:-:S07]  /*2160*/  UMOV UR13, UR21 ;  /* 0x00000015000d7c82 */ /* 0x004fce0008000000 */
[----:B----4-:R-:W-:Y:S05]  /*2170*/  BRA.U UP0, `(.L_x_32) ;  /* 0xfffffffd004c7547 */ /* 0x010fea000b83ffff */
.L_x_26:
[----:B------:R-:W-:Y:S01]  /*2180*/  ULEA UR4, UR5, UR7, 0x3 ;  /* 0x0000000705047291 */ /* 0x000fe2000f8e18ff */
[----:B--2---:R-:W-:Y:S01]  /*2190*/  SHF.L.U32 R0, R12, 0x1f, RZ ;  /* 0x0000001f0c007819 */ /* 0x004fe200000006ff */
[----:B------:R-:W-:Y:S01]  /*21a0*/  @!P1 SYNCS.ARRIVE.TRANS64.A1T0 RZ, [UR7+0x248], RZ ;  /* 0x000248ffffff99a7 */ /* 0x000fe20008100007 */
[----:B------:R-:W-:-:S06]  /*21b0*/  UISETP.GT.AND UP0, UPT, UR43, UR41, UPT ;  /* 0x000000292b00728c */ /* 0x000fcc000bf04270 */
[----:B-1-3--:R1:W2:Y:S03]  /*21c0*/  SYNCS.PHASECHK.TRANS64.TRYWAIT P0, [UR4+0x110], R0 ;  /* 0x00011000ff0075a7 */ /* 0x00a2a60008001104 */
[----:B------:R-:W-:Y:S05]  /*21d0*/  BRA.U !UP0, `(.L_x_33) ;  /* 0x0000000108bc7547 */ /* 0x000fea000b800000 */
[----:B------:R-:W-:Y:S01]  /*21e0*/  UIADD3 UR25, UPT, UPT, UR44, UR13, URZ ;  /* 0x0000000d2c197290 */ /* 0x000fe2000fffe0ff */
[----:B------:R-:W-:-:S11]  /*21f0*/  UMOV UR4, UR5 ;  /* 0x0000000500047c82 */ /* 0x000fd60008000000 */
.L_x_39:
[----:B------:R-:W-:Y:S01]  /*2200*/  ULEA UR17, UR4, UR7, 0x3 ;  /* 0x0000000704117291 */ /* 0x000fe2000f8e18ff */
[----:B--2---:R-:W-:Y:S01]  /*2210*/  @!P3 MOV R2, 0x1800 ;  /* 0x000018000002b802 */ /* 0x004fe20000000f00 */
[----:B--2-4-:R-:W-:Y:S10]  /*2220*/  @P0 BRA `(.L_x_34) ;  /* 0x00000000000c0947 */ /* 0x014ff40003800000 */
[----:B------:R-:W-:-:S04]  /*2230*/  SHF.L.U32 R3, R12, 0x1f, RZ ;  /* 0x0000001f0c037819 */ /* 0x000fc800000006ff */
[----:B------:R-:W2:Y:S02]  /*2240*/  SYNCS.PHASECHK.TRANS64.TRYWAIT P0, [UR17+0x110], R3 ;  /* 0x00011003ff0075a7 */ /* 0x000ea40008001111 */
[----:B--2---:R-:W-:Y:S05]  /*2250*/  @!P0 BRA `(.L_x_35) ;  /* 0x0000006800d48947 */ /* 0x004fea0003800000 */
.L_x_34:
[----:B------:R2:W-:Y:S01]  /*2260*/  @!P3 SYNCS.ARRIVE.TRANS64 RZ, [UR17], R2 ;  /* 0x00000002ffffb9a7 */ /* 0x0005e20008000011 */
[----:B------:R-:W-:-:S04]  /*2270*/  ULOP3.LUT UR5, UR24, 0x2, URZ, 0xfc, !UPT ;  /* 0x0000000218057892 */ /* 0x000fc8000f8efcff */
[----:B------:R-:W-:-:S09]  /*2280*/  UISETP.NE.AND UP0, UPT, UR5, 0x2, UPT ;  /* 0x000000020500788c */ /* 0x000fd2000bf05270 */
[----:B------:R-:W-:Y:S05]  /*2290*/  BRA.U UP0, `(.L_x_36) ;  /* 0x0000000100047547 */ /* 0x000fea000b800000 */
[----:B------:R-:W-:Y:S05]  /*22a0*/  BPT.TRAP 0x1 ;  /* 0x000000040000795c */ /* 0x000fea0000300000 */
.L_x_36:
[----:B------:R-:W-:Y:S04]  /*22b0*/  BSSY.RECONVERGENT B0, `(.L_x_37) ;  /* 0x0000003000007945 */ /* 0x000fe80003800200 */
[----:B------:R-:W-:Y:S05]  /*22c0*/  @P2 BRA `(.L_x_38) ;  /* 0x0000000000042947 */ /* 0x000fea0003800000 */
[----:B------:R-:W-:Y:S05]  /*22d0*/  BPT.TRAP 0x1 ;  /* 0x000000040000795c */ /* 0x000fea0000300000 */
.L_x_38:
[----:B------:R-:W-:Y:S05]  /*22e0*/  BSYNC.RECONVERGENT B0 ;  /* 0x0000000000007941 */ /* 0x000fea0003800200 */
.L_x_37:
[----:B------:R-:W-:Y:S02]  /*22f0*/  UIADD3 UR5, UPT, UPT, UR4, 0x1, URZ ;  /* 0x0000000104057890 */ /* 0x000fe4000fffe0ff */
[----:B------:R-:W-:Y:S02]  /*2300*/  UIADD3 UR14, UP1, UPT, UR26, 0x80, URZ ;  /* 0x000000801a0e7890 */ /* 0x000fe4000ff3e0ff */
[----:B------:R-:W-:Y:S02]  /*2310*/  UISETP.NE.AND UP0, UPT, UR5, 0x22, UPT ;  /* 0x000000220500788c */ /* 0x000fe4000bf05270 */
[----:B------:R-:W-:Y:S02]  /*2320*/  USHF.L.U32 UR18, UR13, 0x5, URZ ;  /* 0x000000050d127899 */ /* 0x000fe400080006ff */
[----:B------:R-:W-:Y:S02]  /*2330*/  USEL UR8, URZ, 0x1, UP0 ;  /* 0x00000001ff087887 */ /* 0x000fe40008000000 */
[----:B------:R-:W-:-:S02]  /*2340*/  USEL UR5, UR5, URZ, UP0 ;  /* 0x000000ff05057287 */ /* 0x000fc40008000000 */
[----:B------:R-:W-:Y:S02]  /*2350*/  UIADD3 UR22, UP0, UPT, UR26, 0x180, URZ ;  /* 0x000001801a167890 */ /* 0x000fe4000ff1e0ff */
[----:B------:R-:W-:Y:S01]  /*2360*/  LOP3.LUT R12, R12, UR8, RZ, 0x3c, !PT ;  /* 0x000000080c0c7c12 */ /* 0x000fe2000f8e3cff */
[----:B------:R-:W-:Y:S02]  /*2370*/  ULEA UR6, UR5, UR7, 0x3 ;  /* 0x0000000705067291 */ /* 0x000fe4000f8e18ff */
[----:B------:R-:W-:Y:S01]  /*2380*/  ULEA UR8, UR4, UR7, 0xc ;  /* 0x0000000704087291 */ /* 0x000fe2000f8e60ff */
[----:B-1----:R-:W-:Y:S01]  /*2390*/  SHF.L.U32 R0, R12, 0x1f, RZ ;  /* 0x0000001f0c007819 */ /* 0x002fe200000006ff */
[----:B------:R-:W-:Y:S02]  /*23a0*/  ULEA UR16, UR4, UR29, 0xb ;  /* 0x0000001d04107291 */ /* 0x000fe4000f8e58ff */
[----:B------:R-:W-:Y:S02]  /*23b0*/  UIADD3.X UR15, UPT, UPT, URZ, UR27, URZ, UP1, !UPT ;  /* 0x0000001bff0f7290 */ /* 0x000fe40008ffe4ff */
[----:B------:R-:W-:Y:S01]  /*23c0*/  UIADD3 UR8, UPT, UPT, UR8, 0x15600, URZ ;  /* 0x0001560008087890 */ /* 0x000fe2000fffe0ff */
[----:B------:R3:W4:Y:S01]  /*23d0*/  SYNCS.PHASECHK.TRANS64.TRYWAIT P0, [UR6+0x110], R0 ;  /* 0x00011000ff0075a7 */ /* 0x0007220008001106 */
[----:B------:R-:W-:Y:S01]  /*23e0*/  UIADD3.X UR23, UPT, UPT, URZ, UR27, URZ, UP0, !UPT ;  /* 0x0000001bff177290 */ /* 0x000fe200087fe4ff */
[----:B------:R-:W-:Y:S01]  /*23f0*/  UMOV UR6, 0xff0000 ;  /* 0x00ff000000067882 */ /* 0x000fe20000000000 */
[----:B------:R-:W-:Y:S01]  /*2400*/  UMOV UR30, 0x0 ;  /* 0x00000000001e7882 */ /* 0x000fe20000000000 */
[----:B------:R-:W-:Y:S01]  /*2410*/  UMOV UR31, 0x10000000 ;  /* 0x10000000001f7882 */ /* 0x000fe20000000000 */
[----:B------:R-:W-:Y:S01]  /*2420*/  UMOV UR19, UR35 ;  /* 0x0000002300137c82 */ /* 0x000fe20008000000 */
[----:B------:R-:W-:Y:S01]  /*2430*/  UMOV UR20, UR36 ;  /* 0x0000002400147c82 */ /* 0x000fe20008000000 */
[----:B------:R-:W-:Y:S01]  /*2440*/  UMOV UR12, UR36 ;  /* 0x00000024000c7c82 */ /* 0x000fe20008000000 */
[----:B------:R-:W-:Y:S01]  /*2450*/  UMOV UR9, UR17 ;  /* 0x0000001100097c82 */ /* 0x000fe20008000000 */
[----:B------:R-:W-:Y:S01]  /*2460*/  UMOV UR10, UR18 ;  /* 0x00000012000a7c82 */ /* 0x000fe20008000000 */
[----:B------:R3:W-:Y:S01]  /*2470*/  UTMALDG.3D.MULTICAST [UR16], [UR14], UR6, desc[UR30] ;  /* 0x00001e100e0073b4 */ /* 0x0007e20008011806 */
[----:B------:R-:W-:Y:S01]  /*2480*/  UIADD3 UR13, UPT, UPT, UR13, 0x1, URZ ;  /* 0x000000010d0d7890 */ /* 0x000fe2000fffe0ff */
[----:B------:R-:W-:-:S03]  /*2490*/  UMOV UR4, UR5 ;  /* 0x0000000500047c82 */ /* 0x000fc60008000000 */
[----:B------:R-:W-:Y:S01]  /*24a0*/  UISETP.NE.AND UP0, UPT, UR13, UR25, UPT ;  /* 0x000000190d00728c */ /* 0x000fe2000bf05270 */
[----:B------:R3:W-:Y:S08]  /*24b0*/  UTMALDG.3D [UR8], [UR22], desc[UR30] ;  /* 0x00001e08160075b4 */ /* 0x0007f00008011000 */
[----:B---3--:R-:W-:Y:S05]  /*24c0*/  BRA.U UP0, `(.L_x_39) ;  /* 0xfffffffd004c7547 */ /* 0x008fea000b83ffff */
.L_x_33:
[C---:B------:R-:W-:Y:S01]  /*24d0*/  LEA R3, R11.reuse, UR7, 0x3 ;  /* 0x000000070b037c11 */ /* 0x040fe2000f8e18ff */
[----:B------:R-:W-:Y:S01]  /*24e0*/  NOP ;  /* 0x0000000000007918 */ /* 0x000fe20000000000 */
[----:B-1----:R-:W-:Y:S02]  /*24f0*/  SHF.L.U32 R0, R10, 0x1f, RZ ;  /* 0x0000001f0a007819 */ /* 0x002fe400000006ff */
[----:B------:R-:W-:Y:S02]  /*2500*/  LEA R5, R11, UR7, 0x4 ;  /* 0x000000070b057c11 */ /* 0x000fe4000f8e20ff */
[----:B--2-4-:R-:W1:Y:S02]  /*2510*/  SYNCS.PHASECHK.TRANS64.TRYWAIT P0, [R3+URZ+0x250], R0 ;  /* 0x00025000030075a7 */ /* 0x014e6400080011ff */
[----:B-1----:R-:W-:Y:S05]  /*2520*/  @!P0 BRA `(.L_x_40) ;  /* 0x0000006800388947 */ /* 0x002fea0003800000 */
.L_x_146:
[----:B------:R-:W2:Y:S01]  /*2530*/  LDS.128 R4, [R5+0x2e0] ;  /* 0x0002e00005047984 */ /* 0x000ea20000000c00 */
[----:B------:R-:W-:Y:S01]  /*2540*/  UISETP.GE.AND UP0, UPT, UR42, 0x1, UPT ;  /* 0x000000012a00788c */ /* 0x000fe2000bf06270 */
[----:B------:R-:W-:Y:S01]  /*2550*/  @!PT LDS RZ, [RZ] ;  /* 0x00000000fffff984 */ /* 0x000fe20000000800 */
[----:B------:R-:W-:Y:S01]  /*2560*/  @!PT LDS RZ, [RZ] ;  /* 0x00000000fffff984 */ /* 0x000fe20000000800 */
[----:B------:R-:W-:Y:S01]  /*2570*/  @!PT LDS RZ, [RZ] ;  /* 0x00000000fffff984 */ /* 0x000fe20000000800 */
[----:B------:R-:W-:Y:S01]  /*2580*/  @!PT LDS RZ, [RZ] ;  /* 0x00000000fffff984 */ /* 0x000fe20000000800 */
[----:B------:R3:W-:Y:S06]  /*2590*/  MEMBAR.ALL.CTA ;  /* 0x0000000000007992 */ /* 0x0007ec0000008000 */
[----:B---3--:R-:W3:Y:S01]  /*25a0*/  FENCE.VIEW.ASYNC.S ;  /* 0x00000000000073c6 */ /* 0x008ee20000000000 */
[----:B--2---:R-:W-:-:S13]  /*25b0*/  LOP3.LUT P0, RZ, R6, 0x1, RZ, 0xc0, !PT ;  /* 0x0000000106ff7812 */ /* 0x004fda000780c0ff */
[----:B---3--:R-:W-:Y:S01]  /*25c0*/  VOTEU.ANY UP1, P0 ;  /* 0x0000000000ff7886 */ /* 0x008fe20000020100 */
[----:B------:R-:W-:-:S13]  /*25d0*/  PLOP3.LUT P0, PT, PT, PT, UP1, 0x80, 0x8 ;  /* 0x000000000008781c */ /* 0x000fda0003f0f018 */
[----:B-1----:R-:W-:Y:S02]  /*25e0*/  @P0 LOP3.LUT R0, R5, 0xffff, RZ, 0xc0, !PT ;  /* 0x0000ffff05000812 */ /* 0x002fe400078ec0ff */
[----:B------:R-:W-:Y:S02]  /*25f0*/  @P0 MOV R2, R4 ;  /* 0x0000000400020202 */ /* 0x000fe40000000f00 */
[----:B------:R-:W-:Y:S01]  /*2600*/  @P0 R2UR UR6, R0 ;  /* 0x00000000000602ca */ /* 0x000fe200000e0000 */
[----:B------:R-:W-:Y:S01]  /*2610*/  VIADD R0, R3, 0x260 ;  /* 0x0000026003007836 */ /* 0x000fe20000000000 */
[----:B------:R-:W-:Y:S02]  /*2620*/  @P0 SHF.R.U32.HI R4, RZ, 0x10, R5 ;  /* 0x00000010ff040819 */ /* 0x000fe40000011605 */
[----:B------:R-:W-:Y:S02]  /*2630*/  @P0 R2UR UR8, R2 ;  /* 0x00000000020802ca */ /* 0x000fe400000e0000 */
[----:B------:R-:W-:-:S02]  /*2640*/  PRMT R0, RZ, 0x654, R0 ;  /* 0x00000654ff007816 */ /* 0x000fc40000000000 */
[----:B------:R-:W-:Y:S02]  /*2650*/  @P0 R2UR UR4, R4 ;  /* 0x00000000040402ca */ /* 0x000fe400000e0000 */
[----:B------:R1:W-:Y:S03]  /*2660*/  SYNCS.ARRIVE.TRANS64.RED.A1T0 RZ, [R0+URZ], RZ ;  /* 0x000000ff00ff79a7 */ /* 0x0003e600081004ff */
[----:B------:R-:W-:-:S04]  /*2670*/  @UP1 UMOV UR37, UR6 ;  /* 0x0000000600251c82 */ /* 0x000fc80008000000 */
[----:B------:R-:W-:-:S04]  /*2680*/  @UP1 UMOV UR38, UR8 ;  /* 0x0000000800261c82 */ /* 0x000fc80008000000 */
[----:B------:R-:W-:Y:S01]  /*2690*/  @UP1 UMOV UR36, UR4 ;  /* 0x0000000400241c82 */ /* 0x000fe20008000000 */
[----:B------:R-:W-:Y:S05]  /*26a0*/  BRA.U !UP0, `(.L_x_41) ;  /* 0x0000000108d47547 */ /* 0x000fea000b800000 */
[----:B------:R-:W2:Y:S01]  /*26b0*/  LDCU.128 UR12, c[0x0][0xb10] ;  /* 0x00016200ff0c77ac */ /* 0x000ea20008000c00 */
[----:B------:R-:W3:Y:S01]  /*26c0*/  LDCU UR25, c[0x0][0xb20] ;  /* 0x00016400ff1977ac */ /* 0x000ee20008000800 */
[----:B------:R-:W4:Y:S01]  /*26d0*/  LDCU UR20, c[0x0][0xb0c] ;  /* 0x00016180ff1477ac */ /* 0x000f220008000800 */
[----:B------:R-:W1:Y:S01]  /*26e0*/  LDCU.64 UR10, c[0x0][0xb28] ;  /* 0x00016500ff0a77ac */ /* 0x000e620008000a00 */
[----:B------:R-:W-:Y:S02]  /*26f0*/  UISETP.NE.AND UP3, UPT, UR42, 0x1, UPT ;  /* 0x000000012a00788c */ /* 0x000fe4000bf65270 */
[----:B--2---:R-:W-:Y:S02]  /*2700*/  UIMAD.WIDE.U32 UR16, UR39, UR15, URZ ;  /* 0x0000000f271072a5 */ /* 0x004fe4000f8e00ff */
[----:B------:R-:W-:Y:S02]  /*2710*/  UIMAD.WIDE.U32 UR8, UR40, UR12, URZ ;  /* 0x0000000c280872a5 */ /* 0x000fe4000f8e00ff */
[----:B------:R-:W-:-:S02]  /*2720*/  UISETP.NE.AND UP0, UPT, UR14, 0x1, UPT ;  /* 0x000000010e00788c */ /* 0x000fc4000bf05270 */
[----:B------:R-:W-:Y:S01]  /*2730*/  UIMAD.WIDE.U32 UR22, UR37, UR15, URZ ;  /* 0x0000000f251672a5 */ /* 0x000fe2000f8e00ff */
[----:B------:R-:W-:Y:S02]  /*2740*/  UMOV UR16, UR17 ;  /* 0x0000001100107c82 */ /* 0x000fe40008000000 */
[----:B------:R-:W-:Y:S01]  /*2750*/  UMOV UR8, UR9 ;  /* 0x0000000900087c82 */ /* 0x000fe20008000000 */
[----:B---3--:R-:W-:Y:S02]  /*2760*/  USHF.R.U32.HI UR16, URZ, UR25, UR16 ;  /* 0x00000019ff107299 */ /* 0x008fe40008011610 */
[----:B----4-:R-:W-:Y:S02]  /*2770*/  UISETP.NE.AND UP2, UPT, UR20, 0x1, UPT ;  /* 0x000000011400788c */ /* 0x010fe4000bf45270 */
[----:B------:R-:W-:Y:S02]  /*2780*/  USHF.R.U32.HI UR8, URZ, UR13, UR8 ;  /* 0x0000000dff087299 */ /* 0x000fe40008011608 */
[----:B------:R-:W-:-:S02]  /*2790*/  USEL UR6, UR39, UR16, !UP0 ;  /* 0x0000001027067287 */ /* 0x000fc4000c000000 */
[----:B------:R-:W-:Y:S02]  /*27a0*/  USEL UR8, UR40, UR8, !UP2 ;  /* 0x0000000828087287 */ /* 0x000fe4000d000000 */
[----:B-1----:R-:W-:Y:S01]  /*27b0*/  UIMAD.WIDE.U32 UR16, UR6, UR10, URZ ;  /* 0x0000000a061072a5 */ /* 0x002fe2000f8e00ff */
[----:B------:R-:W-:Y:S01]  /*27c0*/  UMOV UR4, UR23 ;  /* 0x0000001700047c82 */ /* 0x000fe20008000000 */
[----:B------:R-:W-:Y:S02]  /*27d0*/  UIMAD.WIDE.U32 UR18, UR38, UR12, URZ ;  /* 0x0000000c261272a5 */ /* 0x000fe4000f8e00ff */
[----:B------:R-:W-:-:S03]  /*27e0*/  UIMAD.WIDE.U32 UR22, UR8, UR10, URZ ;  /* 0x0000000a081672a5 */ /* 0x000fc6000f8e00ff */
[----:B------:R-:W-:Y:S01]  /*27f0*/  UMOV UR16, UR17 ;  /* 0x0000001100107c82 */ /* 0x000fe20008000000 */
[----:B------:R-:W-:Y:S02]  /*2800*/  USHF.R.U32.HI UR4, URZ, UR25, UR4 ;  /* 0x00000019ff047299 */ /* 0x000fe40008011604 */
[----:B------:R-:W-:Y:S01]  /*2810*/  @UP3 USHF.R.U32.HI UR6, URZ, UR11, UR16 ;  /* 0x0000000bff063299 */ /* 0x000fe20008011610 */
[----:B------:R-:W-:Y:S01]  /*2820*/  UMOV UR18, UR19 ;  /* 0x0000001300127c82 */ /* 0x000fe20008000000 */
[----:B------:R-:W-:Y:S01]  /*2830*/  UMOV UR22, UR23 ;  /* 0x0000001700167c82 */ /* 0x000fe20008000000 */
[----:B------:R-:W-:Y:S02]  /*2840*/  USHF.R.U32.HI UR13, URZ, UR13, UR18 ;  /* 0x0000000dff0d7299 */ /* 0x000fe40008011612 */
[----:B------:R-:W-:Y:S02]  /*2850*/  USEL UR4, UR37, UR4, !UP0 ;  /* 0x0000000425047287 */ /* 0x000fe4000c000000 */
[----:B------:R-:W-:-:S02]  /*2860*/  @UP3 USHF.R.U32.HI UR8, URZ, UR11, UR22 ;  /* 0x0000000bff083299 */ /* 0x000fc40008011616 */
[----:B------:R-:W-:Y:S02]  /*2870*/  UIMAD UR9, UR42, UR6, URZ ;  /* 0x000000062a0972a4 */ /* 0x000fe4000f8e02ff */
[----:B------:R-:W-:Y:S02]  /*2880*/  USEL UR6, UR38, UR13, !UP2 ;  /* 0x0000000d26067287 */ /* 0x000fe4000d000000 */
[----:B------:R-:W-:Y:S02]  /*2890*/  UIMAD UR12, UR42, UR8, URZ ;  /* 0x000000082a0c72a4 */ /* 0x000fe4000f8e02ff */
[----:B------:R-:W-:Y:S02]  /*28a0*/  UISETP.GE.AND UP0, UPT, UR4, UR9, UPT ;  /* 0x000000090400728c */ /* 0x000fe4000bf06270 */
[----:B------:R-:W-:Y:S02]  /*28b0*/  UIMAD.WIDE.U32 UR16, UR4, UR10, URZ ;  /* 0x0000000a041072a5 */ /* 0x000fe4000f8e00ff */
[----:B------:R-:W-:-:S02]  /*28c0*/  UISETP.GE.OR UP0, UPT, UR6, UR12, UP0 ;  /* 0x0000000c0600728c */ /* 0x000fc40008706670 */
        /* <DEDUP_REMOVED lines=19> */
.L_x_41:
[----:B------:R-:W2:Y:S02]  /*2a00*/  LDCU UR4, c[0x0][0xb30] ;  /* 0x00016600ff0477ac */ /* 0x000ea40008000800 */
[----:B--2---:R-:W-:-:S09]  /*2a10*/  UISETP.NE.AND UP0, UPT, UR4, 0x1, UPT ;  /* 0x000000010400788c */ /* 0x004fd2000bf05270 */
[----:B------:R-:W-:Y:S05]  /*2a20*/  BRA.U UP0, `(.L_x_42) ;  /* 0x0000000100447547 */ /* 0x000fea000b800000 */
[----:B------:R-:W2:Y:S01]  /*2a30*/  LDCU.128 UR12, c[0x0][0xb10] ;  /* 0x00016200ff0c77ac */ /* 0x000ea20008000c00 */
[----:B------:R-:W3:Y:S01]  /*2a40*/  LDCU UR16, c[0x0][0xb0c] ;  /* 0x00016180ff1077ac */ /* 0x000ee20008000800 */
[----:B------:R-:W4:Y:S01]  /*2a50*/  LDCU UR17, c[0x0][0xb20] ;  /* 0x00016400ff1177ac */ /* 0x000f220008000800 */
[----:B--2---:R-:W-:Y:S02]  /*2a60*/  UIMAD.WIDE.U32 UR10, UR38, UR12, URZ ;  /* 0x0000000c260a72a5 */ /* 0x004fe4000f8e00ff */
[----:B------:R-:W-:Y:S02]  /*2a70*/  UIMAD.WIDE.U32 UR8, UR37, UR15, URZ ;  /* 0x0000000f250872a5 */ /* 0x000fe4000f8e00ff */
[----:B---3--:R-:W-:Y:S02]  /*2a80*/  UISETP.NE.AND UP2, UPT, UR16, 0x1, UPT ;  /* 0x000000011000788c */ /* 0x008fe4000bf45270 */
[----:B------:R-:W-:Y:S01]  /*2a90*/  UISETP.NE.AND UP0, UPT, UR14, 0x1, UPT ;  /* 0x000000010e00788c */ /* 0x000fe2000bf05270 */
[----:B------:R-:W-:-:S02]  /*2aa0*/  UMOV UR6, UR11 ;  /* 0x0000000b00067c82 */ /* 0x000fc40008000000 */
[----:B------:R-:W-:Y:S01]  /*2ab0*/  UMOV UR4, UR9 ;  /* 0x0000000900047c82 */ /* 0x000fe20008000000 */
[----:B------:R-:W-:Y:S02]  /*2ac0*/  USHF.R.U32.HI UR6, URZ, UR13, UR6 ;  /* 0x0000000dff067299 */ /* 0x000fe40008011606 */
[----:B----4-:R-:W-:Y:S02]  /*2ad0*/  USHF.R.U32.HI UR4, URZ, UR17, UR4 ;  /* 0x00000011ff047299 */ /* 0x010fe40008011604 */
[----:B------:R-:W-:Y:S02]  /*2ae0*/  USEL UR6, UR38, UR6, !UP2 ;  /* 0x0000000626067287 */ /* 0x000fe4000d000000 */
[----:B------:R-:W-:-:S04]  /*2af0*/  USEL UR4, UR37, UR4, !UP0 ;  /* 0x0000000425047287 */ /* 0x000fc8000c000000 */
[----:B------:R-:W-:Y:S02]  /*2b00*/  UIADD3 UR8, UPT, UPT, UR6, -UR4, URZ ;  /* 0x8000000406087290 */ /* 0x000fe4000fffe0ff */
[----:B------:R-:W-:Y:S02]  /*2b10*/  UIADD3 UR4, UPT, UPT, -UR6, UR4, URZ ;  /* 0x0000000406047290 */ /* 0x000fe4000fffe1ff */
[----:B------:R-:W-:Y:S02]  /*2b20*/  UIMAD UR37, UR8, UR14, UR37 ;  /* 0x0000000e082572a4 */ /* 0x000fe4000f8e0225 */
[----:B------:R-:W-:-:S12]  /*2b30*/  UIMAD UR38, UR4, UR16, UR38 ;  /* 0x00000010042672a4 */ /* 0x000fd8000f8e0226 */
.L_x_42:
[----:B------:R-:W-:Y:S01]  /*2b40*/  VIADD R11, R11, 0x1 ;  /* 0x000000010b0b7836 */ /* 0x000fe20000000000 */
[----:B------:R-:W-:Y:S01]  /*2b50*/  PLOP3.LUT P1, PT, PT, PT, PT, 0x80, 0x8 ;  /* 0x000000000008781c */ /* 0x000fe20003f2f070 */
[----:B------:R-:W-:Y:S02]  /*2b60*/  UIADD3 UR16, UPT, UPT, UR38, UR62, URZ ;  /* 0x0000003e26107290 */ /* 0x000fe4000fffe0ff */
[----:B------:R-:W-:Y:S01]  /*2b70*/  UIADD3 UR20, UPT, UPT, UR37, UR59, URZ ;  /* 0x0000003b25147290 */ /* 0x000fe2000fffe0ff */
[----:B------:R-:W-:-:S04]  /*2b80*/  ISETP.NE.AND P0, PT, R11, 0x2, PT ;  /* 0x000000020b00780c */ /* 0x000fc80003f05270 */
[----:B------:R-:W-:Y:S02]  /*2b90*/  SEL R3, RZ, 0x1, P0 ;  /* 0x00000001ff037807 */ /* 0x000fe40000000000 */
[----:B------:R-:W-:Y:S02]  /*2ba0*/  SEL R11, R11, RZ, P0 ;  /* 0x000000ff0b0b7207 */ /* 0x000fe40000000000 */
[----:B------:R-:W-:Y:S01]  /*2bb0*/  LOP3.LUT R10, R10, R3, RZ, 0x3c, !PT ;  /* 0x000000030a0a7212 */ /* 0x000fe200078e3cff */
[----:B------:R-:W-:Y:S06]  /*2bc0*/  BRA.U UP1, `(.L_x_43) ;  /* 0xfffffff1015c7547 */ /* 0x000fec000b83ffff */
[----:B------:R-:W-:Y:S01]  /*2bd0*/  UIADD3 UR7, UPT, UPT, UR7, 0x110, URZ ;  /* 0x0000011007077890 */ /* 0x000fe2000fffe0ff */
[----:B------:R-:W-:-:S03]  /*2be0*/  SHF.L.U32 R3, R12, 0x1f, RZ ;  /* 0x0000001f0c037819 */ /* 0x000fc600000006ff */
[----:B------:R-:W-:-:S09]  /*2bf0*/  ULEA UR4, UR5, UR7, 0x3 ;  /* 0x0000000705047291 */ /* 0x000fd2000f8e18ff */
[----:B------:R-:W2:Y:S02]  /*2c00*/  SYNCS.PHASECHK.TRANS64.TRYWAIT P0, [UR4], R3 ;  /* 0x00000003ff0075a7 */ /* 0x000ea40008001104 */
[----:B--2---:R-:W-:Y:S05]  /*2c10*/  @!P0 BRA `(.L_x_44) ;  /* 0x0000006000908947 */ /* 0x004fea0003800000 */
.L_x_148:
[----:B------:R-:W-:-:S04]  /*2c20*/  UIADD3 UR4, UPT, UPT, UR5, 0x1, URZ ;  /* 0x0000000105047890 */ /* 0x000fc8000fffe0ff */
[----:B------:R-:W-:-:S04]  /*2c30*/  UISETP.NE.AND UP0, UPT, UR4, 0x22, UPT ;  /* 0x000000220400788c */ /* 0x000fc8000bf05270 */
[----:B------:R-:W-:Y:S02]  /*2c40*/  USEL UR6, URZ, 0x1, UP0 ;  /* 0x00000001ff067887 */ /* 0x000fe40008000000 */
[----:B------:R-:W-:-:S04]  /*2c50*/  USEL UR4, UR4, URZ, UP0 ;  /* 0x000000ff04047287 */ /* 0x000fc80008000000 */
[----:B------:R-:W-:Y:S01]  /*2c60*/  ULEA UR5, UR4, UR7, 0x3 ;  /* 0x0000000704057291 */ /* 0x000fe2000f8e18ff */
[----:B------:R-:W-:-:S04]  /*2c70*/  LOP3.LUT R2, R12, UR6, RZ, 0x3c, !PT ;  /* 0x000000060c027c12 */ /* 0x000fc8000f8e3cff */
[----:B-1----:R-:W-:-:S04]  /*2c80*/  SHF.L.U32 R3, R2, 0x1f, RZ ;  /* 0x0000001f02037819 */ /* 0x002fc800000006ff */
[----:B------:R-:W1:Y:S02]  /*2c90*/  SYNCS.PHASECHK.TRANS64.TRYWAIT P0, [UR5], R3 ;  /* 0x00000003ff0075a7 */ /* 0x000e640008001105 */
[----:B-1----:R-:W-:Y:S05]  /*2ca0*/  @!P0 BRA `(.L_x_45) ;  /* 0x0000006000848947 */ /* 0x002fea0003800000 */
.L_x_150:
        /* <DEDUP_REMOVED lines=9> */
.L_x_152:
        /* <DEDUP_REMOVED lines=9> */
.L_x_154:
        /* <DEDUP_REMOVED lines=9> */
.L_x_156:
        /* <DEDUP_REMOVED lines=9> */
.L_x_158:
        /* <DEDUP_REMOVED lines=9> */
.L_x_160:
        /* <DEDUP_REMOVED lines=9> */
.L_x_162:
        /* <DEDUP_REMOVED lines=9> */
.L_x_164:
        /* <DEDUP_REMOVED lines=9> */
.L_x_166:
        /* <DEDUP_REMOVED lines=9> */
.L_x_168:
        /* <DEDUP_REMOVED lines=9> */
.L_x_170:
        /* <DEDUP_REMOVED lines=9> */
.L_x_172:
        /* <DEDUP_REMOVED lines=9> */
.L_x_174:
        /* <DEDUP_REMOVED lines=9> */
.L_x_176:
        /* <DEDUP_REMOVED lines=9> */
.L_x_178:
        /* <DEDUP_REMOVED lines=9> */
.L_x_180:
        /* <DEDUP_REMOVED lines=9> */
.L_x_182:
        /* <DEDUP_REMOVED lines=9> */
.L_x_184:
        /* <DEDUP_REMOVED lines=9> */
.L_x_186:
        /* <DEDUP_REMOVED lines=9> */
.L_x_188:
        /* <DEDUP_REMOVED lines=9> */
.L_x_190:
        /* <DEDUP_REMOVED lines=9> */
.L_x_192:
        /* <DEDUP_REMOVED lines=9> */
.L_x_194:
        /* <DEDUP_REMOVED lines=9> */
.L_x_196:
        /* <DEDUP_REMOVED lines=9> */
.L_x_198:
        /* <DEDUP_REMOVED lines=9> */
.L_x_200:
        /* <DEDUP_REMOVED lines=9> */
.L_x_202:
        /* <DEDUP_REMOVED lines=9> */
.L_x_204:
        /* <DEDUP_REMOVED lines=9> */
.L_x_206:
        /* <DEDUP_REMOVED lines=9> */
.L_x_208:
        /* <DEDUP_REMOVED lines=9> */
.L_x_210:
        /* <DEDUP_REMOVED lines=9> */
.L_x_212:
[----:B------:R-:W-:-:S04]  /*3e20*/  UIADD3 UR4, UPT, UPT, UR4, 0x1, URZ ;  /* 0x0000000104047890 */ /* 0x000fc8000fffe0ff */
[----:B------:R-:W-:-:S04]  /*3e30*/  UISETP.NE.AND UP0, UPT, UR4, 0x22, UPT ;  /* 0x000000220400788c */ /* 0x000fc8000bf05270 */
[----:B------:R-:W-:Y:S02]  /*3e40*/  USEL UR5, URZ, 0x1, UP0 ;  /* 0x00000001ff057887 */ /* 0x000fe40008000000 */
[----:B------:R-:W-:-:S04]  /*3e50*/  USEL UR4, UR4, URZ, UP0 ;  /* 0x000000ff04047287 */ /* 0x000fc80008000000 */
[----:B------:R-:W-:Y:S01]  /*3e60*/  ULEA UR4, UR4, UR7, 0x3 ;  /* 0x0000000704047291 */ /* 0x000fe2000f8e18ff */
[----:B-1----:R-:W-:-:S04]  /*3e70*/  LOP3.LUT R3, R2, UR5, RZ, 0x3c, !PT ;  /* 0x0000000502037c12 */ /* 0x002fc8000f8e3cff */
[----:B------:R-:W-:Y:S01]  /*3e80*/  SHF.L.U32 R3, R3, 0x1f, RZ ;  /* 0x0000001f03037819 */ /* 0x000fe200000006ff */
[----:B------:R-:W-:-:S07]  /*3e90*/  IMAD.U32 R0, RZ, RZ, UR4 ;  /* 0x00000004ff007e24 */ /* 0x000fce000f8e00ff */
.L_x_77:
[----:B-1----:R1:W2:Y:S02]  /*3ea0*/  SYNCS.PHASECHK.TRANS64.TRYWAIT P0, [R0+URZ], R3 ;  /* 0x00000003000075a7 */ /* 0x0022a400080011ff */
[----:B--2---:R-:W-:Y:S05]  /*3eb0*/  @!P0 NANOSLEEP.SYNCS 0x989680 ;  /* 0x009896800000895d */ /* 0x004fea0003900000 */
[----:B------:R-:W2:Y:S02]  /*3ec0*/  @!P0 SYNCS.PHASECHK.TRANS64 P0, [R0+URZ], R3 ;  /* 0x00000003000085a7 */ /* 0x000ea400080010ff */
[----:B--2---:R-:W-:Y:S05]  /*3ed0*/  @P0 EXIT ;  /* 0x000000000000094d */ /* 0x004fea0003800000 */
[----:B------:R-:W-:Y:S05]  /*3ee0*/  BRA `(.L_x_77) ;  /* 0xfffffffc00ec7947 */ /* 0x000fea000383ffff */
.L_x_23:
[----:B------:R-:W1:Y:S02]  /*3ef0*/  S2UR UR4, SR_CgaCtaId ;  /* 0x00000000000479c3 */ /* 0x000e640000008800 */
[----:B-1----:R-:W-:-:S04]  /*3f00*/  UISETP.NE.AND UP0, UPT, UR4, URZ, UPT ;  /* 0x000000ff0400728c */ /* 0x002fc8000bf05270 */
[----:B------:R-:W-:-:S09]  /*3f10*/  UISETP.NE.OR UP0, UPT, UR17, 0x1, UP0 ;  /* 0x000000011100788c */ /* 0x000fd20008705670 */
[----:B------:R-:W-:Y:S05]  /*3f20*/  BRA.U UP0, `(.L_x_78) ;  /* 0x00000005004c7547 */ /* 0x000fea000b800000 */
[----:B------:R-:W1:Y:S01]  /*3f30*/  S2UR UR5, SR_CgaCtaId ;  /* 0x00000000000579c3 */ /* 0x000e620000008800 */
[----:B------:R-:W-:Y:S01]  /*3f40*/  UMOV UR4, 0x400 ;  /* 0x0000040000047882 */ /* 0x000fe20000000000 */
[----:B------:R-:W-:Y:S01]  /*3f50*/  ISETP.GE.U32.AND P2, PT, R0, 0x8, PT ;  /* 0x000000080000780c */ /* 0x000fe20003f46070 */
[----:B------:R-:W-:Y:S01]  /*3f60*/  IMAD.MOV.U32 R12, RZ, RZ, 0x1 ;  /* 0x00000001ff0c7424 */ /* 0x000fe200078e00ff */
[----:B------:R-:W-:Y:S02]  /*3f70*/  CS2R R10, SRZ ;  /* 0x00000000000a7805 */ /* 0x000fe4000001ff00 */
[----:B------:R-:W-:Y:S01]  /*3f80*/  CS2R R8, SRZ ;  /* 0x0000000000087805 */ /* 0x000fe2000001ff00 */
[----:B-1----:R-:W-:-:S03]  /*3f90*/  ULEA UR6, UR5, UR4, 0x18 ;  /* 0x0000000405067291 */ /* 0x002fc6000f8ec0ff */
[----:B------:R-:W-:-:S09]  /*3fa0*/  UMOV UR5, URZ ;  /* 0x000000ff00057c82 */ /* 0x000fd20008000000 */
.L_x_82:
[----:B------:R-:W-:Y:S02]  /*3fb0*/  LEA R2, R8, UR6, 0x3 ;  /* 0x0000000608027c11 */ /* 0x000fe4000f8e18ff */
[----:B------:R-:W-:-:S03]  /*3fc0*/  SHF.L.U32 R5, R9, 0x1f, RZ ;  /* 0x0000001f09057819 */ /* 0x000fc600000006ff */
[----:B------:R-:W-:Y:S01]  /*3fd0*/  VIADD R4, R2, 0x2c0 ;  /* 0x000002c002047836 */ /* 0x000fe20000000000 */
[----:B------:R-:W1:Y:S02]  /*3fe0*/  SYNCS.PHASECHK.TRANS64.TRYWAIT P0, [R2+URZ+0x2b0], R5 ;  /* 0x0002b005020075a7 */ /* 0x000e6400080011ff */
[----:B-1----:R-:W-:Y:S05]  /*3ff0*/  @!P0 BRA `(.L_x_79) ;  /* 0x0000005800b08947 */ /* 0x002fea0003800000 */
.L_x_213:
[----:B------:R-:W-:Y:S01]  /*4000*/  ULEA UR4, UR5, UR6, 0x3 ;  /* 0x0000000605047291 */ /* 0x000fe2000f8e18ff */
[----:B------:R-:W-:Y:S02]  /*4010*/  PRMT R4, RZ, 0x654, R4 ;  /* 0x00000654ff047816 */ /* 0x000fe40000000004 */
[----:B-1----:R-:W-:Y:S01]  /*4020*/  SHF.L.U32 R5, R12, 0x1f, RZ ;  /* 0x0000001f0c057819 */ /* 0x002fe200000006ff */
[----:B------:R-:W-:Y:S01]  /*4030*/  UIADD3 UR7, UPT, UPT, UR4, 0x250, URZ ;  /* 0x0000025004077890 */ /* 0x000fe2000fffe0ff */
[----:B------:R1:W-:Y:S05]  /*4040*/  SYNCS.ARRIVE.TRANS64.RED.A1T0 RZ, [R4+URZ], RZ ;  /* 0x000000ff04ff79a7 */ /* 0x0003ea00081004ff */
[----:B------:R-:W-:Y:S01]  /*4050*/  IMAD.U32 R7, RZ, RZ, UR7 ;  /* 0x00000007ff077e24 */ /* 0x000fe2000f8e00ff */
[----:B------:R-:W2:Y:S04]  /*4060*/  SYNCS.PHASECHK.TRANS64.TRYWAIT P0, [UR4+0x260], R5 ;  /* 0x00026005ff0075a7 */ /* 0x000ea80008001104 */
[----:B------:R-:W-:Y:S01]  /*4070*/  PRMT R6, R0, 0x654, R7 ;  /* 0x0000065400067816 */ /* 0x000fe20000000007 */
[----:B-1----:R-:W-:Y:S01]  /*4080*/  @!P2 IMAD.MOV.U32 R4, RZ, RZ, 0x10 ;  /* 0x00000010ff04a424 */ /* 0x002fe200078e00ff */
[----:B--2---:R-:W-:Y:S06]  /*4090*/  @!P0 BRA `(.L_x_80) ;  /* 0x00000058009c8947 */ /* 0x004fec0003800000 */
.L_x_215:
[----:B------:R-:W-:Y:S01]  /*40a0*/  ULEA UR8, UR5, UR6, 0x4 ;  /* 0x0000000605087291 */ /* 0x000fe2000f8e20ff */
[----:B------:R-:W-:Y:S01]  /*40b0*/  SEL R3, R6, R3, !P2 ;  /* 0x0000000306037207 */ /* 0x000fe20005000000 */
[----:B------:R-:W-:Y:S01]  /*40c0*/  UIADD3 UR9, UPT, UPT, UR4, 0x250, URZ ;  /* 0x0000025004097890 */ /* 0x000fe2000fffe0ff */
[----:B-1----:R-:W-:Y:S01]  /*40d0*/  LEA R2, R11, UR6, 0x3 ;  /* 0x000000060b027c11 */ /* 0x002fe2000f8e18ff */
[----:B------:R-:W-:Y:S01]  /*40e0*/  UIADD3 UR8, UPT, UPT, UR8, 0x2e0, URZ ;  /* 0x000002e008087890 */ /* 0x000fe2000fffe0ff */
[----:B------:R-:W-:Y:S01]  /*40f0*/  SHF.L.U32 R5, R10, 0x1f, RZ ;  /* 0x0000001f0a057819 */ /* 0x000fe200000006ff */
[----:B------:R1:W-:Y:S01]  /*4100*/  @!P2 SYNCS.ARRIVE.TRANS64.RED RZ, [R3+URZ], R4 ;  /* 0x0000000403ffa9a7 */ /* 0x0003e200080004ff */
[----:B------:R-:W-:Y:S01]  /*4110*/  UIADD3 UR4, UPT, UPT, UR5, 0x1, URZ ;  /* 0x0000000105047890 */ /* 0x000fe2000fffe0ff */
[----:B------:R-:W-:-:S03]  /*4120*/  VIADD R8, R8, 0x1 ;  /* 0x0000000108087836 */ /* 0x000fc60000000000 */
[----:B------:R-:W-:Y:S02]  /*4130*/  UISETP.NE.AND UP0, UPT, UR4, 0x2, UPT ;  /* 0x000000020400788c */ /* 0x000fe4000bf05270 */
[----:B------:R-:W-:Y:S06]  /*4140*/  UGETNEXTWORKID.BROADCAST [UR8], [UR9] ;  /* 0x00000000080073ca */ /* 0x000fec0008000100 */
[----:B------:R-:W-:Y:S01]  /*4150*/  USEL UR7, URZ, 0x1, UP0 ;  /* 0x00000001ff077887 */ /* 0x000fe20008000000 */
[----:B------:R-:W-:Y:S01]  /*4160*/  ISETP.NE.AND P0, PT, R8, 0x2, PT ;  /* 0x000000020800780c */ /* 0x000fe20003f05270 */
[----:B------:R-:W-:Y:S01]  /*4170*/  USEL UR5, UR4, URZ, UP0 ;  /* 0x000000ff04057287 */ /* 0x000fe20008000000 */
[----:B------:R-:W2:Y:S03]  /*4180*/  SYNCS.PHASECHK.TRANS64.TRYWAIT P1, [R2+URZ+0x250], R5 ;  /* 0x00025005020075a7 */ /* 0x000ea600080211ff */
[----:B------:R-:W-:Y:S01]  /*4190*/  LOP3.LUT R12, R12, UR7, RZ, 0x3c, !PT ;  /* 0x000000070c0c7c12 */ /* 0x000fe2000f8e3cff */
[----:B-12---:R-:W-:Y:S07]  /*41a0*/  @!P1 BRA `(.L_x_81) ;  /* 0x0000005800709947 */ /* 0x006fee0003800000 */
.L_x_216:
[C---:B------:R-:W-:Y:S01]  /*41b0*/  LEA R4, R11.reuse, UR6, 0x4 ;  /* 0x000000060b047c11 */ /* 0x040fe2000f8e20ff */
[----:B-1----:R-:W-:Y:S01]  /*41c0*/  VIADD R2, R2, 0x260 ;  /* 0x0000026002027836 */ /* 0x002fe20000000000 */
[----:B------:R-:W-:Y:S01]  /*41d0*/  SEL R8, R8, RZ, P0 ;  /* 0x000000ff08087207 */ /* 0x000fe20000000000 */
[----:B------:R-:W-:-:S03]  /*41e0*/  VIADD R11, R11, 0x1 ;  /* 0x000000010b0b7836 */ /* 0x000fc60000000000 */
[----:B------:R-:W1:Y:S01]  /*41f0*/  LDS.128 R4, [R4+0x2e0] ;  /* 0x0002e00004047984 */ /* 0x000e620000000c00 */
[----:B------:R-:W-:Y:S02]  /*4200*/  PRMT R2, RZ, 0x654, R2 ;  /* 0x00000654ff027816 */ /* 0x000fe40000000002 */
[C---:B------:R-:W-:Y:S01]  /*4210*/  ISETP.NE.AND P1, PT, R11.reuse, 0x2, PT ;  /* 0x000000020b00780c */ /* 0x040fe20003f25270 */
[----:B------:R-:W-:Y:S01]  /*4220*/  @!PT LDS RZ, [RZ] ;  /* 0x00000000fffff984 */ /* 0x000fe20000000800 */
[----:B------:R-:W-:Y:S01]  /*4230*/  @!PT LDS RZ, [RZ] ;  /* 0x00000000fffff984 */ /* 0x000fe20000000800 */
[----:B------:R-:W-:Y:S01]  /*4240*/  @!PT LDS RZ, [RZ] ;  /* 0x00000000fffff984 */ /* 0x000fe20000000800 */
[----:B------:R-:W-:Y:S01]  /*4250*/  @!PT LDS RZ, [RZ] ;  /* 0x00000000fffff984 */ /* 0x000fe20000000800 */
[----:B------:R2:W-:Y:S06]  /*4260*/  MEMBAR.ALL.CTA ;  /* 0x0000000000007992 */ /* 0x0005ec0000008000 */
[----:B--2---:R-:W2:Y:S01]  /*4270*/  FENCE.VIEW.ASYNC.S ;  /* 0x00000000000073c6 */ /* 0x004ea20000000000 */
[----:B------:R-:W-:Y:S01]  /*4280*/  SEL R11, R11, RZ, P1 ;  /* 0x000000ff0b0b7207 */ /* 0x000fe20000800000 */
[----:B--2---:R2:W-:Y:S01]  /*4290*/  SYNCS.ARRIVE.TRANS64.RED.A1T0 RZ, [R2+URZ], RZ ;  /* 0x000000ff02ff79a7 */ /* 0x0045e200081004ff */
[----:B-1----:R-:W-:-:S02]  /*42a0*/  LOP3.LUT P3, RZ, R6, 0x1, RZ, 0xc0, !PT ;  /* 0x0000000106ff7812 */ /* 0x002fc4000786c0ff */
[----:B------:R-:W-:-:S04]  /*42b0*/  SEL R5, RZ, 0x1, P1 ;  /* 0x00000001ff057807 */ /* 0x000fc80000800000 */
[----:B------:R-:W-:Y:S02]  /*42c0*/  LOP3.LUT R10, R10, R5, RZ, 0x3c, !PT ;  /* 0x000000050a0a7212 */ /* 0x000fe400078e3cff */
[----:B--2---:R-:W-:-:S04]  /*42d0*/  SEL R2, RZ, 0x1, P0 ;  /* 0x00000001ff027807 */ /* 0x004fc80000000000 */
[----:B------:R-:W-:Y:S01]  /*42e0*/  LOP3.LUT R9, R9, R2, RZ, 0x3c, !PT ;  /* 0x0000000209097212 */ /* 0x000fe200078e3cff */
[----:B------:R-:W-:Y:S06]  /*42f0*/  @P3 BRA `(.L_x_82) ;  /* 0xfffffffc002c3947 */ /* 0x000fec000383ffff */
[----:B------:R-:W-:Y:S01]  /*4300*/  ULEA UR4, UR5, UR6, 0x3 ;  /* 0x0000000605047291 */ /* 0x000fe2000f8e18ff */
[----:B------:R-:W-:-:S08]  /*4310*/  SHF.L.U32 R3, R12, 0x1f, RZ ;  /* 0x0000001f0c037819 */ /* 0x000fd000000006ff */
[----:B------:R-:W1:Y:S02]  /*4320*/  SYNCS.PHASECHK.TRANS64 P0, [UR4+0x260], R3 ;  /* 0x00026003ff0075a7 */ /* 0x000e640008001004 */
[----:B-1----:R-:W-:Y:S05]  /*4330*/  @P0 BRA `(.L_x_83) ;  /* 0x0000000000080947 */ /* 0x002fea0003800000 */
[----:B------:R-:W1:Y:S02]  /*4340*/  SYNCS.PHASECHK.TRANS64.TRYWAIT P0, [UR4+0x260], R3 ;  /* 0x00026003ff0075a7 */ /* 0x000e640008001104 */
[----:B-1----:R-:W-:Y:S05]  /*4350*/  @!P0 BRA `(.L_x_84) ;  /* 0x0000005800188947 */ /* 0x002fea0003800000 */
.L_x_83:
[----:B------:R-:W-:-:S04]  /*4360*/  UIADD3 UR7, UPT, UPT, UR5, 0x1, URZ ;  /* 0x0000000105077890 */ /* 0x000fc8000fffe0ff */
[----:B------:R-:W-:-:S04]  /*4370*/  UISETP.NE.AND UP0, UPT, UR7, 0x2, UPT ;  /* 0x000000020700788c */ /* 0x000fc8000bf05270 */
[----:B------:R-:W-:Y:S02]  /*4380*/  USEL UR8, URZ, 0x1, UP0 ;  /* 0x00000001ff087887 */ /* 0x000fe40008000000 */
[----:B------:R-:W-:-:S04]  /*4390*/  USEL UR7, UR7, URZ, UP0 ;  /* 0x000000ff07077287 */ /* 0x000fc80008000000 */
[----:B------:R-:W-:Y:S01]  /*43a0*/  ULEA UR7, UR7, UR6, 0x3 ;  /* 0x0000000607077291 */ /* 0x000fe2000f8e18ff */
[----:B-1----:R-:W-:-:S04]  /*43b0*/  LOP3.LUT R3, R12, UR8, RZ, 0x3c, !PT ;  /* 0x000000080c037c12 */ /* 0x002fc8000f8e3cff */
[----:B------:R-:W-:-:S04]  /*43c0*/  SHF.L.U32 R0, R3, 0x1f, RZ ;  /* 0x0000001f03007819 */ /* 0x000fc800000006ff */
[----:B------:R-:W1:Y:S02]  /*43d0*/  SYNCS.PHASECHK.TRANS64 P0, [UR7+0x260], R0 ;  /* 0x00026000ff0075a7 */ /* 0x000e640008001007 */
[----:B-1----:R-:W-:Y:S05]  /*43e0*/  @P0 EXIT ;  /* 0x000000000000094d */ /* 0x002fea0003800000 */
[----:B------:R-:W-:Y:S02]  /*43f0*/  SHF.L.U32 R3, R3, 0x1f, RZ ;  /* 0x0000001f03037819 */ /* 0x000fe400000006ff */
[----:B------:R-:W-:-:S07]  /*4400*/  MOV R0, UR7 ;  /* 0x0000000700007c02 */ /* 0x000fce0008000f00 */
.L_x_85:
[----:B-1----:R1:W2:Y:S02]  /*4410*/  SYNCS.PHASECHK.TRANS64.TRYWAIT P0, [R0+URZ+0x260], R3 ;  /* 0x00026003000075a7 */ /* 0x0022a400080011ff */
[----:B--2---:R-:W-:Y:S05]  /*4420*/  @!P0 NANOSLEEP.SYNCS 0x989680 ;  /* 0x009896800000895d */ /* 0x004fea0003900000 */
[----:B------:R-:W2:Y:S02]  /*4430*/  @!P0 SYNCS.PHASECHK.TRANS64 P0, [R0+URZ+0x260], R3 ;  /* 0x00026003000085a7 */ /* 0x000ea400080010ff */
[----:B--2---:R-:W-:Y:S05]  /*4440*/  @P0 EXIT ;  /* 0x000000000000094d */ /* 0x004fea0003800000 */
[----:B------:R-:W-:Y:S05]  /*4450*/  BRA `(.L_x_85) ;  /* 0xfffffffc00ec7947 */ /* 0x000fea000383ffff */
.L_x_78:
[----:B------:R-:W-:Y:S05]  /*4460*/  BRA.U UP4, `(.L_x_86) ;  /* 0x0000000d04847547 */ /* 0x000fea000b800000 */
[----:B------:R-:W1:Y:S01]  /*4470*/  S2UR UR7, SR_CgaCtaId ;  /* 0x00000000000779c3 */ /* 0x000e620000008800 */
[----:B------:R-:W-:Y:S01]  /*4480*/  UMOV UR4, 0x40 ;  /* 0x0000004000047882 */ /* 0x000fe20000000000 */
[----:B------:R-:W-:Y:S01]  /*4490*/  NOP ;  /* 0x0000000000007918 */ /* 0x000fe20000000000 */
[----:B------:R-:W-:Y:S01]  /*44a0*/  UMOV UR6, 0x400 ;  /* 0x0000040000067882 */ /* 0x000fe20000000000 */
[----:B-1----:R-:W-:Y:S02]  /*44b0*/  ULEA UR5, UR7, UR4, 0x18 ;  /* 0x0000000407057291 */ /* 0x002fe4000f8ec0ff */
[----:B------:R-:W-:-:S07]  /*44c0*/  ULEA UR6, UR7, UR6, 0x18 ;  /* 0x0000000607067291 */ /* 0x000fce000f8ec0ff */
[----:B------:R-:W1:Y:S02]  /*44d0*/  LDS.U8 R0, [UR5+0x1c] ;  /* 0x00001c05ff007984 */ /* 0x000e640008000000 */
[----:B-1----:R-:W-:-:S13]  /*44e0*/  ISETP.NE.AND P0, PT, R0, RZ, PT ;  /* 0x000000ff0000720c */ /* 0x002fda0003f05270 */
[----:B------:R-:W-:Y:S05]  /*44f0*/  @P0 BRA `(.L_x_87) ;  /* 0x0000000000580947 */ /* 0x000fea0003800000 */
[----:B------:R-:W-:-:S13]  /*4500*/  ELECT P0, URZ, PT ;  /* 0x0000000000ff782f */ /* 0x000fda0003800000 */
[----:B------:R-:W-:Y:S05]  /*4510*/  @!P0 BRA `(.L_x_88) ;  /* 0x0000000000608947 */ /* 0x000fea0003800000 */
[----:B------:R-:W-:Y:S01]  /*4520*/  UMOV UR4, 0x10 ;  /* 0x0000001000047882 */ /* 0x000fe20000000000 */
[----:B------:R-:W-:Y:S01]  /*4530*/  HFMA2 R0, -RZ, RZ, 0, 5.9604644775390625e-08 ;  /* 0x00000001ff007431 */ /* 0x000fe200000001ff */
[----:B------:R-:W-:-:S03]  /*4540*/  MOV R3, 0xffff ;  /* 0x0000ffff00037802 */ /* 0x000fc60000000f00 */
[----:B------:R-:W-:Y:S04]  /*4550*/  DEPBAR.LE SB1, 0x36 ;  /* 0x00009d800000791a */ /* 0x000fe80000000000 */
[----:B------:R-:W1:Y:S02]  /*4560*/  UTCATOMSWS.FIND_AND_SET.ALIGN UP0, UR4, UR4 ;  /* 0x00000004000475e3 */ /* 0x000e640008000800 */
[----:B-1----:R-:W-:Y:S01]  /*4570*/  MOV R4, UR4 ;  /* 0x0000000400047c02 */ /* 0x002fe20008000f00 */
[----:B------:R-:W-:Y:S06]  /*4580*/  BRA.U UP0, `(.L_x_89) ;  /* 0x0000000100187547 */ /* 0x000fec000b800000 */
.L_x_90:
[----:B------:R-:W-:Y:S05]  /*4590*/  NANOSLEEP 0x64 ;  /* 0x000000640000795d */ /* 0x000fea0003800000 */
[----:B------:R-:W-:-:S05]  /*45a0*/  UMOV UR4, 0x10 ;  /* 0x0000001000047882 */ /* 0x000fca0000000000 */
[----:B------:R-:W-:Y:S04]  /*45b0*/  DEPBAR.LE SB1, 0x36 ;  /* 0x00009d800000791a */ /* 0x000fe80000000000 */
[----:B------:R-:W1:Y:S02]  /*45c0*/  UTCATOMSWS.FIND_AND_SET.ALIGN UP0, UR4, UR4 ;  /* 0x00000004000475e3 */ /* 0x000e640008000800 */
[----:B-1----:R-:W-:Y:S01]  /*45d0*/  MOV R4, UR4 ;  /* 0x0000000400047c02 */ /* 0x002fe20008000f00 */
[----:B------:R-:W-:Y:S05]  /*45e0*/  BRA.U !UP0, `(.L_x_90) ;  /* 0xfffffffd08e87547 */ /* 0x000fea000b83ffff */
.L_x_89:
[-C--:B------:R-:W-:Y:S02]  /*45f0*/  SHF.L.U32 R3, R3, R4.reuse, RZ ;  /* 0x0000000403037219 */ /* 0x080fe400000006ff */
[----:B------:R-:W-:Y:S01]  /*4600*/  SHF.L.U32 R0, R0, R4, RZ ;  /* 0x0000000400007219 */ /* 0x000fe200000006ff */
[----:B------:R-:W-:Y:S02]  /*4610*/  IMAD.SHL.U32 R4, R4, 0x20, RZ ;  /* 0x0000002004047824 */ /* 0x000fe400078e00ff */
[----:B------:R1:W-:Y:S04]  /*4620*/  ATOMS.OR RZ, [UR5+0x14], R3 ;  /* 0x00001403ffff798c */ /* 0x0003e8000b000005 */
[----:B------:R1:W-:Y:S04]  /*4630*/  ATOMS.OR RZ, [UR5+0x18], R0 ;  /* 0x00001800ffff798c */ /* 0x0003e8000b000005 */
[----:B------:R1:W-:Y:S01]  /*4640*/  STS [UR6+0x300], R4 ;  /* 0x00030004ff007988 */ /* 0x0003e20008000806 */
[----:B------:R-:W-:Y:S05]  /*4650*/  BRA `(.L_x_88) ;  /* 0x0000000000107947 */ /* 0x000fea0003800000 */
.L_x_87:
[----:B------:R-:W-:Y:S02]  /*4660*/  MOV R0, 0xffffffff ;  /* 0xffffffff00007802 */ /* 0x000fe40000000f00 */
[----:B------:R-:W-:-:S03]  /*4670*/  MOV R4, 0x46a0 ;  /* 0x000046a000047802 */ /* 0x000fc60000000f00 */
[----:B------:R1:W-:Y:S04]  /*4680*/  STS [UR6+0x300], R0 ;  /* 0x00030000ff007988 */ /* 0x0003e80008000806 */
[----:B-1---5:R-:W-:Y:S05]  /*4690*/  CALL.REL.NOINC `($__internal_1_$__cuda_sm10x_tcgen05_guardrail_trap_phase_invalid_during_alloc) ;  /* 0x0000005800d47944 */ /* 0x022fea0003c00000 */
.L_x_88:
[----:B------:R-:W-:Y:S05]  /*46a0*/  WARPSYNC.ALL ;  /* 0x0000000000007948 */ /* 0x000fea0003800000 */
[----:B------:R-:W2:Y:S01]  /*46b0*/  S2UR UR4, SR_CgaCtaId ;  /* 0x00000000000479c3 */ /* 0x000ea20000008800 */
[----:B------:R-:W-:Y:S01]  /*46c0*/  UMOV UR13, 0x400 ;  /* 0x00000400000d7882 */ /* 0x000fe20000000000 */
[----:B------:R-:W-:-:S06]  /*46d0*/  NOP ;  /* 0x0000000000007918 */ /* 0x000fcc0000000000 */
[----:B------:R-:W-:Y:S06]  /*46e0*/  BAR.ARV 0x6, 0xa0 ;  /* 0x0182800000007b1d */ /* 0x000fec0000002000 */
[----:B------:R-:W3:Y:S01]  /*46f0*/  LDCU UR5, c[0x0][0x38c] ;  /* 0x00007180ff0577ac */ /* 0x000ee20008000800 */
[----:B------:R-:W-:Y:S01]  /*4700*/  LOP3.LUT R2, R2, 0xffff, RZ, 0xc0, !PT ;  /* 0x0000ffff02027812 */ /* 0x000fe200078ec0ff */
[----:B------:R-:W-:Y:S01]  /*4710*/  IMAD.MOV.U32 R11, RZ, RZ, 0x1 ;  /* 0x00000001ff0b7424 */ /* 0x000fe200078e00ff */
[----:B------:R-:W-:Y:S01]  /*4720*/  CS2R R8, SRZ ;  /* 0x0000000000087805 */ /* 0x000fe2000001ff00 */
[----:B------:R-:W4:Y:S01]  /*4730*/  LDCU UR8, c[0x0][0x38c] ;  /* 0x00007180ff0877ac */ /* 0x000f220008000800 */
[----:B------:R-:W-:Y:S01]  /*4740*/  R2UR UR15, R2 ;  /* 0x00000000020f72ca */ /* 0x000fe200000e0000 */
[----:B------:R-:W-:Y:S01]  /*4750*/  IMAD.MOV.U32 R10, RZ, RZ, RZ ;  /* 0x000000ffff0a7224 */ /* 0x000fe200078e00ff */
[----:B------:R-:W-:Y:S01]  /*4760*/  UMOV UR18, URZ ;  /* 0x000000ff00127c82 */ /* 0x000fe20008000000 */
[----:B------:R-:W-:Y:S01]  /*4770*/  UMOV UR10, URZ ;  /* 0x000000ff000a7c82 */ /* 0x000fe20008000000 */
[----:B--2---:R-:W-:Y:S01]  /*4780*/  ULEA UR13, UR4, UR13, 0x18 ;  /* 0x0000000d040d7291 */ /* 0x004fe2000f8ec0ff */
[----:B------:R-:W-:Y:S01]  /*4790*/  UMOV UR20, 0x0 ;  /* 0x0000000000147882 */ /* 0x000fe20000000000 */
[----:B------:R-:W-:-:S02]  /*47a0*/  UMOV UR21, 0x4200010 ;  /* 0x0420001000157882 */ /* 0x000fc40000000000 */
[----:B------:R-:W-:Y:S02]  /*47b0*/  UIADD3 UR6, UPT, UPT, UR13, 0x4600, URZ ;  /* 0x000046000d067890 */ /* 0x000fe4000fffe0ff */
[----:B------:R-:W-:Y:S02]  /*47c0*/  UIADD3 UR7, UPT, UPT, UR13, 0x15600, URZ ;  /* 0x000156000d077890 */ /* 0x000fe4000fffe0ff */
[----:B---3--:R-:W-:Y:S01]  /*47d0*/  UIADD3 UR5, UPT, UPT, UR5, 0x1f, URZ ;  /* 0x0000001f05057890 */ /* 0x008fe2000fffe0ff */
[----:B-1----:R-:W1:Y:S01]  /*47e0*/  LDS R0, [UR13+0x300] ;  /* 0x0003000dff007984 */ /* 0x002e620008000800 */
[----:B------:R-:W-:Y:S02]  /*47f0*/  USHF.R.U32.HI UR6, URZ, 0x4, UR6 ;  /* 0x00000004ff067899 */ /* 0x000fe40008011606 */
[----:B------:R-:W-:Y:S02]  /*4800*/  USHF.R.S32.HI UR4, URZ, 0x1f, UR5 ;  /* 0x0000001fff047899 */ /* 0x000fe40008011405 */
[----:B------:R-:W-:-:S02]  /*4810*/  ULOP3.LUT UR6, UR6, 0x3fff, URZ, 0xc0, !UPT ;  /* 0x00003fff06067892 */ /* 0x000fc4000f8ec0ff */
[----:B------:R-:W-:Y:S02]  /*4820*/  ULEA.HI UR4, UR4, UR5, URZ, 0x5 ;  /* 0x0000000504047291 */ /* 0x000fe4000f8f28ff */
[----:B------:R-:W-:Y:S02]  /*4830*/  USHF.R.U32.HI UR5, URZ, 0x4, UR7 ;  /* 0x00000004ff057899 */ /* 0x000fe40008011607 */
[----:B------:R-:W-:Y:S02]  /*4840*/  USHF.R.S32.HI UR22, URZ, 0x5, UR4 ;  /* 0x00000005ff167899 */ /* 0x000fe40008011404 */
[----:B------:R-:W-:Y:S02]  /*4850*/  ULOP3.LUT UR5, UR5, 0x3fff, URZ, 0xc0, !UPT ;  /* 0x00003fff05057892 */ /* 0x000fe4000f8ec0ff */
[----:B------:R-:W-:Y:S02]  /*4860*/  UISETP.LT.AND UP0, UPT, UR22, 0x1, UPT ;  /* 0x000000011600788c */ /* 0x000fe4000bf01270 */
[----:B------:R-:W-:-:S02]  /*4870*/  ULOP3.LUT UR16, UR6, 0x10000, URZ, 0xfc, !UPT ;  /* 0x0001000006107892 */ /* 0x000fc4000f8efcff */
[----:B------:R-:W-:Y:S02]  /*4880*/  USEL UR23, UR22, 0x1, !UP0 ;  /* 0x0000000116177887 */ /* 0x000fe4000c000000 */
[----:B------:R-:W-:Y:S02]  /*4890*/  ULOP3.LUT UR17, UR5, 0x10000, URZ, 0xfc, !UPT ;  /* 0x0001000005117892 */ /* 0x000fe4000f8efcff */
[----:B------:R-:W-:Y:S02]  /*48a0*/  UIADD3 UR23, UPT, UPT, -UR23, URZ, URZ ;  /* 0x000000ff17177290 */ /* 0x000fe4000fffe1ff */
[----:B----4-:R-:W-:Y:S01]  /*48b0*/  UISETP.GE.AND UP4, UPT, UR8, 0x1, UPT ;  /* 0x000000010800788c */ /* 0x010fe2000bf86270 */
[----:B-1----:R-:W-:-:S15]  /*48c0*/  R2UR UR24, R0 ;  /* 0x00000000001872ca */ /* 0x002fde00000e0000 */
.L_x_97:
[----:B------:R-:W-:Y:S02]  /*48d0*/  LEA R0, R10, UR13, 0x3 ;  /* 0x0000000d0a007c11 */ /* 0x000fe4000f8e18ff */
[----:B------:R-:W-:Y:S02]  /*48e0*/  SHF.L.U32 R5, R9, 0x1f, RZ ;  /* 0x0000001f09057819 */ /* 0x000fe400000006ff */
[----:B------:R-:W-:Y:S01]  /*48f0*/  PLOP3.LUT P0, PT, PT, PT, UP4, 0x80, 0x8 ;  /* 0x000000000008781c */ /* 0x000fe20003f0f048 */
[----:B------:R-:W-:Y:S01]  /*4900*/  VIADD R3, R0, 0x260 ;  /* 0x0000026000037836 */ /* 0x000fe20000000000 */
[----:B-1----:R-:W1:Y:S02]  /*4910*/  SYNCS.PHASECHK.TRANS64.TRYWAIT P1, [R0+URZ+0x250], R5 ;  /* 0x00025005000075a7 */ /* 0x002e6400080211ff */
[----:B-1-3--:R-:W-:Y:S09]  /*4920*/  @!P1 BRA `(.L_x_91) ;  /* 0x0000005000bc9947 */ /* 0x00aff20003800000 */
.L_x_218:
[----:B------:R-:W-:Y:S01]  /*4930*/  LEA R4, R10, UR13, 0x4 ;  /* 0x0000000d0a047c11 */ /* 0x000fe2000f8e20ff */
[----:B------:R-:W-:Y:S01]  /*4940*/  @UP4 ULEA UR4, UR10, UR13, 0x3 ;  /* 0x0000000d0a044291 */ /* 0x000fe2000f8e18ff */
[----:B------:R-:W-:Y:S01]  /*4950*/  PLOP3.LUT P2, PT, PT, PT, PT, 0x80, 0x8 ;  /* 0x000000000008781c */ /* 0x000fe20003f4f070 */
[----:B------:R-:W-:Y:S01]  /*4960*/  ULEA UR19, UR18, UR13, 0x3 ;  /* 0x0000000d12137291 */ /* 0x000fe2000f8e18ff */
[----:B------:R-:W-:Y:S02]  /*4970*/  PRMT R3, RZ, 0x654, R3 ;  /* 0x00000654ff037816 */ /* 0x000fe40000000003 */
[----:B-1----:R-:W1:Y:S01]  /*4980*/  LDS.128 R4, [R4+0x2e0] ;  /* 0x0002e00004047984 */ /* 0x002e620000000c00 */
[----:B------:R-:W-:Y:S02]  /*4990*/  @P0 SHF.L.U32 R2, R8, 0x1f, RZ ;  /* 0x0000001f08020819 */ /* 0x000fe400000006ff */
[----:B------:R-:W-:Y:S01]  /*49a0*/  SHF.L.U32 R0, R11, 0x1f, RZ ;  /* 0x0000001f0b007819 */ /* 0x000fe200000006ff */
[----:B------:R-:W-:Y:S01]  /*49b0*/  @!PT LDS RZ, [RZ] ;  /* 0x00000000fffff984 */ /* 0x000fe20000000800 */
[----:B------:R-:W-:Y:S01]  /*49c0*/  @!PT LDS RZ, [RZ] ;  /* 0x00000000fffff984 */ /* 0x000fe20000000800 */
[----:B------:R-:W-:Y:S01]  /*49d0*/  @!PT LDS RZ, [RZ] ;  /* 0x00000000fffff984 */ /* 0x000fe20000000800 */
[----:B------:R-:W-:Y:S01]  /*49e0*/  @!PT LDS RZ, [RZ] ;  /* 0x00000000fffff984 */ /* 0x000fe20000000800 */
[----:B------:R2:W-:Y:S06]  /*49f0*/  MEMBAR.ALL.CTA ;  /* 0x0000000000007992 */ /* 0x0005ec0000008000 */
[----:B--2---:R-:W2:Y:S02]  /*4a00*/  FENCE.VIEW.ASYNC.S ;  /* 0x00000000000073c6 */ /* 0x004ea40000000000 */
[----:B--2---:R2:W-:Y:S01]  /*4a10*/  SYNCS.ARRIVE.TRANS64.RED.A1T0 RZ, [R3+URZ], RZ ;  /* 0x000000ff03ff79a7 */ /* 0x0045e200081004ff */
[----:B------:R2:W3:Y:S01]  /*4a20*/  @P0 SYNCS.PHASECHK.TRANS64.TRYWAIT P2, [UR4], R2 ;  /* 0x00000002ff0005a7 */ /* 0x0004e20008041104 */
[----:B-1----:R-:W-:Y:S01]  /*4a30*/  LOP3.LUT P1, RZ, R6, 0x1, RZ, 0xc0, !PT ;  /* 0x0000000106ff7812 */ /* 0x002fe2000782c0ff */
[----:B------:R-:W1:Y:S02]  /*4a40*/  SYNCS.PHASECHK.TRANS64.TRYWAIT P0, [UR19+0x290], R0 ;  /* 0x00029000ff0075a7 */ /* 0x000e640008001113 */
[----:B-123--:R-:W-:Y:S10]  /*4a50*/  @!P0 BRA `(.L_x_92) ;  /* 0x0000005000848947 */ /* 0x00eff40003800000 */
.L_x_220:
[----:B------:R-:W-:Y:S01]  /*4a60*/  IADD3 R10, PT, PT, R10, 0x1, RZ ;  /* 0x000000010a0a7810 */ /* 0x000fe20007ffe0ff */
[----:B------:R-:W-:Y:S06]  /*4a70*/  BRA.U !UP4, `(.L_x_93) ;  /* 0x000000010ca07547 */ /* 0x000fec000b800000 */
[----:B------:R-:W-:Y:S02]  /*4a80*/  ULEA.HI UR4, UR18, UR18, URZ, 0x1 ;  /* 0x0000001212047291 */ /* 0x000fe4000f8f08ff */
[----:B------:R-:W-:Y:S02]  /*4a90*/  UPLOP3.LUT UP2, UPT, UPT, UPT, UPT, 0x40, 0x4 ;  /* 0x000000000004789c */ /* 0x000fe40003f4e870 */
[----:B------:R-:W-:Y:S02]  /*4aa0*/  USHF.L.U32 UR5, UR4, 0x6, URZ ;  /* 0x0000000604057899 */ /* 0x000fe400080006ff */
[----:B------:R-:W-:Y:S02]  /*4ab0*/  ULOP3.LUT UR14, UR4, 0xffe, URZ, 0xc0, !UPT ;  /* 0x00000ffe040e7892 */ /* 0x000fe4000f8ec0ff */
[----:B------:R-:W-:Y:S02]  /*4ac0*/  ULOP3.LUT UR4, UR5, 0xffffff80, URZ, 0xc0, !UPT ;  /* 0xffffff8005047892 */ /* 0x000fe4000f8ec0ff */
[----:B------:R-:W-:-:S02]  /*4ad0*/  UIADD3 UR14, UPT, UPT, -UR14, UR18, URZ ;  /* 0x000000120e0e7290 */ /* 0x000fc4000fffe1ff */
[----:B------:R-:W-:Y:S01]  /*4ae0*/  UIADD3 UR4, UPT, UPT, UR24, UR4, URZ ;  /* 0x0000000418047290 */ /* 0x000fe2000fffe0ff */
[----:B------:R-:W-:Y:S01]  /*4af0*/  UMOV UR12, UR23 ;  /* 0x00000017000c7c82 */ /* 0x000fe20008000000 */
[----:B------:R-:W-:Y:S02]  /*4b00*/  UMOV UR11, UR22 ;  /* 0x00000016000b7c82 */ /* 0x000fe40008000000 */
[----:B------:R-:W-:Y:S01]  /*4b10*/  ULEA UR14, UR14, UR4, 0x14 ;  /* 0x000000040e0e7291 */ /* 0x000fe2000f8ea0ff */
[----:B------:R-:W-:-:S11]  /*4b20*/  UMOV UR5, UR10 ;  /* 0x0000000a00057c82 */ /* 0x000fd60008000000 */
.L_x_96:
[----:B------:R-:W-:Y:S02]  /*4b30*/  UIADD3 UR12, UPT, UPT, UR12, 0x1, URZ ;  /* 0x000000010c0c7890 */ /* 0x000fe4000fffe0ff */
[----:B--2---:R-:W-:Y:S02]  /*4b40*/  ULEA UR6, UR5, UR13, 0x3 ;  /* 0x0000000d05067291 */ /* 0x004fe4000f8e18ff */
[----:B------:R-:W-:Y:S01]  /*4b50*/  UISETP.NE.AND UP3, UPT, UR12, URZ, UPT ;  /* 0x000000ff0c00728c */ /* 0x000fe2000bf65270 */
[----:B---3--:R-:W-:Y:S10]  /*4b60*/  @P2 BRA `(.L_x_94) ;  /* 0x00000000000c2947 */ /* 0x008ff40003800000 */
[----:B-1----:R-:W-:Y:S04]  /*4b70*/  SHF.L.U32 R3, R8, 0x1f, RZ ;  /* 0x0000001f08037819 */ /* 0x002fe800000006ff */
[----:B------:R-:W1:Y:S02]  /*4b80*/  SYNCS.PHASECHK.TRANS64.TRYWAIT P0, [UR6], R3 ;  /* 0x00000003ff0075a7 */ /* 0x000e640008001106 */
[----:B-1----:R-:W-:Y:S05]  /*4b90*/  @!P0 BRA `(.L_x_95) ;  /* 0x00000050004c8947 */ /* 0x002fea0003800000 */
.L_x_94:
[----:B------:R-:W-:Y:S01]  /*4ba0*/  UISETP.NE.AND UP0, UPT, UR11, 0x1, UPT ;  /* 0x000000010b00788c */ /* 0x000fe2000bf05270 */
[----:B------:R-:W-:Y:S01]  /*4bb0*/  PLOP3.LUT P2, PT, PT, PT, PT, 0x80, 0x8 ;  /* 0x000000000008781c */ /* 0x000fe20003f4f070 */
[----:B------:R-:W-:Y:S02]  /*4bc0*/  UIADD3 UR4, UPT, UPT, UR5, 0x1, URZ ;  /* 0x0000000105047890 */ /* 0x000fe4000fffe0ff */
[----:B------:R-:W-:Y:S02]  /*4bd0*/  ULEA UR8, UR5, UR17, 0x8 ;  /* 0x0000001105087291 */ /* 0x000fe4000f8e40ff */
[----:B------:R-:W-:Y:S01]  /*4be0*/  UISETP.NE.AND UP1, UPT, UR4, 0x22, UPT ;  /* 0x000000220400788c */ /* 0x000fe2000bf25270 */
[----:B------:R-:W-:Y:S01]  /*4bf0*/  PLOP3.LUT P0, PT, PT, PT, UP0, 0x80, 0x8 ;  /* 0x000000000008781c */ /* 0x000fe20003f0f008 */
[----:B------:R-:W-:Y:S02]  /*4c00*/  UIADD3 UR11, UPT, UPT, UR11, -0x1, URZ ;  /* 0xffffffff0b0b7890 */ /* 0x000fe4000fffe0ff */
[----:B------:R-:W-:Y:S02]  /*4c10*/  USEL UR7, URZ, 0x1, UP1 ;  /* 0x00000001ff077887 */ /* 0x000fe40008800000 */
[----:B------:R-:W-:Y:S01]  /*4c20*/  USEL UR10, UR4, URZ, UP1 ;  /* 0x000000ff040a7287 */ /* 0x000fe20008800000 */
[----:B------:R-:W-:Y:S03]  /*4c30*/  UMOV UR9, 0xc0004010 ;  /* 0xc000401000097882 */ /* 0x000fe60000000000 */
[----:B------:R-:W-:Y:S01]  /*4c40*/  @UP0 ULEA UR4, UR10, UR13, 0x3 ;  /* 0x0000000d0a040291 */ /* 0x000fe2000f8e18ff */
[----:B------:R-:W-:Y:S01]  /*4c50*/  LOP3.LUT R8, R8, UR7, RZ, 0x3c, !PT ;  /* 0x0000000708087c12 */ /* 0x000fe2000f8e3cff */
[----:B------:R-:W-:Y:S03]  /*4c60*/  UMOV UR7, 0xc0004010 ;  /* 0xc000401000077882 */ /* 0x000fe60000000000 */
[----:B-1----:R-:W-:Y:S04]  /*4c70*/  @P0 SHF.L.U32 R0, R8, 0x1f, RZ ;  /* 0x0000001f08000819 */ /* 0x002fe800000006ff */
[----:B------:R2:W3:Y:S01]  /*4c80*/  @P0 SYNCS.PHASECHK.TRANS64.TRYWAIT P2, [UR4], R0 ;  /* 0x00000000ff0005a7 */ /* 0x0004e20008041104 */
[----:B------:R-:W-:Y:S02]  /*4c90*/  UIADD3 UR4, UPT, UPT, UR6, 0x110, URZ ;  /* 0x0000011006047890 */ /* 0x000fe4000fffe0ff */
[----:B------:R-:W-:Y:S03]  /*4ca0*/  ULEA UR6, UR5, UR16, 0x7 ;  /* 0x0000001005067291 */ /* 0x000fe6000f8e38ff */
[----:B------:R-:W-:Y:S06]  /*4cb0*/  UMOV UR5, UR10 ;  /* 0x0000000a00057c82 */ /* 0x000fec0008000000 */
[----:B------:R2:W-:Y:S01]  /*4cc0*/  UTCQMMA gdesc[UR6], gdesc[UR8], tmem[UR14], tmem[UR20], idesc[UR21], UP2 ;  /* 0x00ff1408060075ea */ /* 0x0005e2000900030e */
[----:B------:R-:W-:Y:S01]  /*4cd0*/  UPLOP3.LUT UP2, UPT, UPT, UPT, UPT, 0x80, 0x8 ;  /* 0x000000000008789c */ /* 0x000fe20003f4f070 */
[----:B------:R2:W-:Y:S01]  /*4ce0*/  UTCBAR.MULTICAST [UR4], URZ, UR15 ;  /* 0x000000ff040073e9 */ /* 0x0005e2000800080f */
[----:B------:R-:W-:Y:S09]  /*4cf0*/  BRA.U UP3, `(.L_x_96) ;  /* 0xfffffffd038c7547 */ /* 0x000ff2000b83ffff */
.L_x_93:
[----:B--2---:R-:W-:Y:S01]  /*4d00*/  UIADD3 UR4, UPT, UPT, UR18, 0x1, URZ ;  /* 0x0000000112047890 */ /* 0x004fe2000fffe0ff */
[C---:B------:R-:W-:Y:S01]  /*4d10*/  ISETP.NE.AND P0, PT, R10.reuse, 0x2, PT ;  /* 0x000000020a00780c */ /* 0x040fe20003f05270 */
[----:B------:R-:W-:Y:S02]  /*4d20*/  UIADD3 UR5, UPT, UPT, UR19, 0x270, URZ ;  /* 0x0000027013057890 */ /* 0x000fe4000fffe0ff */
[----:B------:R-:W-:Y:S01]  /*4d30*/  UISETP.NE.AND UP0, UPT, UR4, 0x4, UPT ;  /* 0x000000040400788c */ /* 0x000fe2000bf05270 */
[----:B-1----:R-:W-:Y:S02]  /*4d40*/  SEL R0, RZ, 0x1, P0 ;  /* 0x00000001ff007807 */ /* 0x002fe40000000000 */
[----:B------:R-:W-:Y:S01]  /*4d50*/  SEL R10, R10, RZ, P0 ;  /* 0x000000ff0a0a7207 */ /* 0x000fe20000000000 */
[----:B------:R-:W-:Y:S01]  /*4d60*/  USEL UR6, URZ, 0x1, UP0 ;  /* 0x00000001ff067887 */ /* 0x000fe20008000000 */
[----:B------:R-:W-:Y:S01]  /*4d70*/  LOP3.LUT R9, R9, R0, RZ, 0x3c, !PT ;  /* 0x0000000009097212 */ /* 0x000fe200078e3cff */
[----:B------:R-:W-:Y:S01]  /*4d80*/  USEL UR18, UR4, URZ, UP0 ;  /* 0x000000ff04127287 */ /* 0x000fe20008000000 */
[----:B------:R1:W-:Y:S03]  /*4d90*/  UTCBAR [UR5], URZ ;  /* 0x000000ff050073e9 */ /* 0x0003e600080000ff */
[----:B------:R-:W-:Y:S01]  /*4da0*/  LOP3.LUT R11, R11, UR6, RZ, 0x3c, !PT ;  /* 0x000000060b0b7c12 */ /* 0x000fe2000f8e3cff */
[----:B------:R-:W-:Y:S07]  /*4db0*/  @P1 BRA `(.L_x_97) ;  /* 0xfffffff800c41947 */ /* 0x000fee000383ffff */
[----:B------:R-:W2:Y:S01]  /*4dc0*/  S2UR UR8, SR_CgaCtaId ;  /* 0x00000000000879c3 */ /* 0x000ea20000008800 */
[----:B------:R-:W-:Y:S01]  /*4dd0*/  ELECT P0, URZ, PT ;  /* 0x0000000000ff782f */ /* 0x000fe20003800000 */
[----:B------:R-:W-:Y:S01]  /*4de0*/  IMAD.MOV.U32 R0, RZ, RZ, 0x1 ;  /* 0x00000001ff007424 */ /* 0x000fe200078e00ff */
[----:B------:R-:W-:Y:S01]  /*4df0*/  UIADD3 UR13, UPT, UPT, UR13, 0x290, URZ ;  /* 0x000002900d0d7890 */ /* 0x000fe2000fffe0ff */
[----:B------:R-:W-:Y:S01]  /*4e00*/  SHF.L.U32 R3, R11, 0x1f, RZ ;  /* 0x0000001f0b037819 */ /* 0x000fe200000006ff */
[----:B------:R-:W-:-:S03]  /*4e10*/  UMOV UR4, 0x40 ;  /* 0x0000004000047882 */ /* 0x000fc60000000000 */
[----:B------:R-:W-:Y:S01]  /*4e20*/  UVIRTCOUNT.DEALLOC.SMPOOL 0x80 ;  /* 0x000000800000784c */ /* 0x000fe20000000000 */
[----:B--2---:R-:W-:Y:S02]  /*4e30*/  ULEA UR8, UR8, UR4, 0x18 ;  /* 0x0000000408087291 */ /* 0x004fe4000f8ec0ff */
[----:B------:R-:W-:-:S07]  /*4e40*/  ULEA UR4, UR18, UR13, 0x3 ;  /* 0x0000000d12047291 */ /* 0x000fce000f8e18ff */
[----:B------:R2:W-:Y:S02]  /*4e50*/  @P0 STS.U8 [UR8+0x1c], R0 ;  /* 0x00001c00ff000988 */ /* 0x0005e40008000008 */
[----:B------:R-:W4:Y:S02]  /*4e60*/  SYNCS.PHASECHK.TRANS64.TRYWAIT P0, [UR4], R3 ;  /* 0x00000003ff0075a7 */ /* 0x000f240008001104 */
[----:B--2-4-:R-:W-:Y:S05]  /*4e70*/  @!P0 BRA `(.L_x_98) ;  /* 0x0000004c00ac8947 */ /* 0x014fea0003800000 */
.L_x_223:
[----:B------:R-:W-:-:S04]  /*4e80*/  UIADD3 UR4, UPT, UPT, UR18, 0x1, URZ ;  /* 0x0000000112047890 */ /* 0x000fc8000fffe0ff */
[----:B------:R-:W-:-:S04]  /*4e90*/  UISETP.NE.AND UP0, UPT, UR4, 0x4, UPT ;  /* 0x000000040400788c */ /* 0x000fc8000bf05270 */
[----:B------:R-:W-:Y:S02]  /*4ea0*/  USEL UR6, URZ, 0x1, UP0 ;  /* 0x00000001ff067887 */ /* 0x000fe40008000000 */
[----:B------:R-:W-:-:S04]  /*4eb0*/  USEL UR4, UR4, URZ, UP0 ;  /* 0x000000ff04047287 */ /* 0x000fc80008000000 */
[----:B-1----:R-:W-:Y:S01]  /*4ec0*/  ULEA UR5, UR4, UR13, 0x3 ;  /* 0x0000000d04057291 */ /* 0x002fe2000f8e18ff */
[----:B------:R-:W-:-:S04]  /*4ed0*/  LOP3.LUT R2, R11, UR6, RZ, 0x3c, !PT ;  /* 0x000000060b027c12 */ /* 0x000fc8000f8e3cff */
[----:B--2---:R-:W-:-:S04]  /*4ee0*/  SHF.L.U32 R3, R2, 0x1f, RZ ;  /* 0x0000001f02037819 */ /* 0x004fc800000006ff */
[----:B------:R-:W1:Y:S02]  /*4ef0*/  SYNCS.PHASECHK.TRANS64.TRYWAIT P0, [UR5], R3 ;  /* 0x00000003ff0075a7 */ /* 0x000e640008001105 */
[----:B-1----:R-:W-:Y:S05]  /*4f00*/  @!P0 BRA `(.L_x_99) ;  /* 0x0000004c00a08947 */ /* 0x002fea0003800000 */
.L_x_225:
        /* <DEDUP_REMOVED lines=9> */
.L_x_227:
[----:B------:R-:W-:-:S04]  /*4fa0*/  UIADD3 UR4, UPT, UPT, UR4, 0x1, URZ ;  /* 0x0000000104047890 */ /* 0x000fc8000fffe0ff */
[----:B------:R-:W-:-:S04]  /*4fb0*/  UISETP.NE.AND UP0, UPT, UR4, 0x4, UPT ;  /* 0x000000040400788c */ /* 0x000fc8000bf05270 */
[----:B------:R-:W-:Y:S02]  /*4fc0*/  USEL UR5, URZ, 0x1, UP0 ;  /* 0x00000001ff057887 */ /* 0x000fe40008000000 */
[----:B------:R-:W-:-:S04]  /*4fd0*/  USEL UR4, UR4, URZ, UP0 ;  /* 0x000000ff04047287 */ /* 0x000fc80008000000 */
[----:B------:R-:W-:Y:S01]  /*4fe0*/  ULEA UR4, UR4, UR13, 0x3 ;  /* 0x0000000d04047291 */ /* 0x000fe2000f8e18ff */
[----:B-1----:R-:W-:-:S04]  /*4ff0*/  LOP3.LUT R3, R2, UR5, RZ, 0x3c, !PT ;  /* 0x0000000502037c12 */ /* 0x002fc8000f8e3cff */
[----:B------:R-:W-:-:S04]  /*5000*/  SHF.L.U32 R3, R3, 0x1f, RZ ;  /* 0x0000001f03037819 */ /* 0x000fc800000006ff */
[----:B------:R-:W1:Y:S02]  /*5010*/  SYNCS.PHASECHK.TRANS64.TRYWAIT P0, [UR4], R3 ;  /* 0x00000003ff0075a7 */ /* 0x000e640008001104 */
[----:B-1----:R-:W-:Y:S05]  /*5020*/  @!P0 BRA `(.L_x_101) ;  /* 0x0000004c00888947 */ /* 0x002fea0003800000 */
.L_x_229:
[----:B------:R-:W-:Y:S01]  /*5030*/  NOP ;  /* 0x0000000000007918 */ /* 0x000fe20000000000 */
[----:B-1----:R-:W1:Y:S01]  /*5040*/  LDS R0, [UR8+0x14] ;  /* 0x00001408ff007984 */ /* 0x002e620008000800 */
[----:B------:R-:W-:Y:S01]  /*5050*/  ULOP3.LUT UR4, UR24, 0xffff, URZ, 0xc0, !UPT ;  /* 0x0000ffff18047892 */ /* 0x000fe2000f8ec0ff */
[----:B------:R-:W-:Y:S01]  /*5060*/  UMOV UR5, 0xffff ;  /* 0x0000ffff00057882 */ /* 0x000fe20000000000 */
[----:B------:R-:W-:Y:S02]  /*5070*/  UMOV UR6, 0x1 ;  /* 0x0000000100067882 */ /* 0x000fe40000000000 */
[----:B------:R-:W-:-:S04]  /*5080*/  USHF.R.U32.HI UR4, URZ, 0x5, UR4 ;  /* 0x00000005ff047899 */ /* 0x000fc80008011604 */
[----:B------:R-:W-:Y:S02]  /*5090*/  USHF.L.U32 UR5, UR5, UR4, URZ ;  /* 0x0000000405057299 */ /* 0x000fe400080006ff */
[----:B------:R-:W-:-:S04]  /*50a0*/  USHF.L.U32 UR4, UR6, UR4, URZ ;  /* 0x0000000406047299 */ /* 0x000fc800080006ff */
[----:B-1----:R-:W-:-:S04]  /*50b0*/  LOP3.LUT R0, R0, UR5, RZ, 0xc0, !PT ;  /* 0x0000000500007c12 */ /* 0x002fc8000f8ec0ff */
[----:B------:R-:W-:-:S13]  /*50c0*/  ISETP.NE.AND P0, PT, R0, UR5, PT ;  /* 0x0000000500007c0c */ /* 0x000fda000bf05270 */
[----:B------:R-:W-:Y:S05]  /*50d0*/  @P0 BRA `(.L_x_102) ;  /* 0x0000000000580947 */ /* 0x000fea0003800000 */
[----:B------:R-:W1:Y:S02]  /*50e0*/  LDS R0, [UR8+0x18] ;  /* 0x00001808ff007984 */ /* 0x000e640008000800 */
[----:B-1----:R-:W-:-:S04]  /*50f0*/  LOP3.LUT R0, R0, UR4, RZ, 0xc0, !PT ;  /* 0x0000000400007c12 */ /* 0x002fc8000f8ec0ff */
[----:B------:R-:W-:-:S13]  /*5100*/  ISETP.NE.AND P0, PT, R0, UR4, PT ;  /* 0x0000000400007c0c */ /* 0x000fda000bf05270 */
[----:B------:R-:W-:Y:S05]  /*5110*/  @P0 BRA `(.L_x_103) ;  /* 0x00000000003c0947 */ /* 0x000fea0003800000 */
[----:B------:R-:W1:Y:S01]  /*5120*/  S2R R2, SR_LANEID ;  /* 0x0000000000027919 */ /* 0x000e620000000000 */
[----:B------:R-:W-:Y:S01]  /*5130*/  ULOP3.LUT UR5, URZ, UR5, URZ, 0x33, !UPT ;  /* 0x00000005ff057292 */ /* 0x000fe2000f8e33ff */
[----:B------:R-:W-:Y:S01]  /*5140*/  LOP3.LUT R4, RZ, UR4, RZ, 0x33, !PT ;  /* 0x00000004ff047c12 */ /* 0x000fe2000f8e33ff */
[----:B------:R-:W-:Y:S02]  /*5150*/  VOTEU.ANY UR4, UPT, PT ;  /* 0x0000000000047886 */ /* 0x000fe400038e0100 */
[----:B------:R-:W-:Y:S01]  /*5160*/  UFLO.U32 UR4, UR4 ;  /* 0x00000004000472bd */ /* 0x000fe200080e0000 */
[----:B------:R-:W2:Y:S01]  /*5170*/  REDUX UR6, R4 ;  /* 0x00000000040673c4 */ /* 0x000ea20000000000 */
[----:B------:R-:W-:-:S06]  /*5180*/  IMAD.U32 R0, RZ, RZ, UR5 ;  /* 0x00000005ff007e24 */ /* 0x000fcc000f8e00ff */
[----:B------:R4:W-:Y:S01]  /*5190*/  UTCATOMSWS.AND URZ, UR5 ;  /* 0x0000000500ff79e3 */ /* 0x0009e20008000000 */
[----:B------:R-:W3:Y:S01]  /*51a0*/  REDUX UR7, R0 ;  /* 0x00000000000773c4 */ /* 0x000ee20000000000 */
[----:B-1----:R-:W-:Y:S01]  /*51b0*/  ISETP.EQ.U32.AND P0, PT, R2, UR4, PT ;  /* 0x0000000402007c0c */ /* 0x002fe2000bf02070 */
[----:B--2---:R-:W-:Y:S01]  /*51c0*/  IMAD.U32 R2, RZ, RZ, UR6 ;  /* 0x00000006ff027e24 */ /* 0x004fe2000f8e00ff */
[----:B---3--:R-:W-:-:S11]  /*51d0*/  MOV R3, UR7 ;  /* 0x0000000700037c02 */ /* 0x008fd60008000f00 */
[----:B------:R4:W-:Y:S04]  /*51e0*/  @P0 ATOMS.AND RZ, [UR8+0x14], R3 ;  /* 0x00001403ffff098c */ /* 0x0009e8000a800008 */
[----:B------:R4:W-:Y:S01]  /*51f0*/  @P0 ATOMS.AND RZ, [UR8+0x18], R2 ;  /* 0x00001802ffff098c */ /* 0x0009e2000a800008 */
[----:B------:R-:W-:Y:S05]  /*5200*/  BRA `(.L_x_104) ;  /* 0x0000000000147947 */ /* 0x000fea0003800000 */
.L_x_103:
[----:B------:R-:W-:Y:S02]  /*5210*/  MOV R2, 0x5230 ;  /* 0x0000523000027802 */ /* 0x000fe40000000f00 */
[----:B---3-5:R-:W-:Y:S05]  /*5220*/  CALL.REL.NOINC `($__internal_0_$__cuda_sm10x_tcgen05_guardrail_trap_col_being_dealloced_not_returned_by_alloc) ;  /* 0x0000004c00e47944 */ /* 0x028fea0003c00000 */
[----:B------:R-:W-:Y:S05]  /*5230*/  BRA `(.L_x_104) ;  /* 0x0000000000087947 */ /* 0x000fea0003800000 */
.L_x_102:
[----:B------:R-:W-:Y:S02]  /*5240*/  MOV R2, 0x5260 ;  /* 0x0000526000027802 */ /* 0x000fe40000000f00 */
[----:B---3-5:R-:W-:Y:S05]  /*5250*/  CALL.REL.NOINC `($__internal_2_$__cuda_sm10x_tcgen05_guardrail_trap_unallocated_columns_being_dealloced) ;  /* 0x0000004c00f07944 */ /* 0x028fea0003c00000 */
.L_x_104:
[----:B------:R-:W-:Y:S01]  /*5260*/  NOP ;  /* 0x0000000000007918 */ /* 0x000fe20000000000 */
[----:B----4-:R-:W-:Y:S05]  /*5270*/  EXIT ;  /* 0x000000000000794d */ /* 0x010fea0003800000 */
.L_x_86:
[----:B------:R-:W-:-:S09]  /*5280*/  UISETP.NE.OR UP0, UPT, UR17, 0x3, !UP3 ;  /* 0x000000031100788c */ /* 0x000fd2000df05670 */
[----:B------:R-:W-:Y:S05]  /*5290*/  BRA.U UP0, `(.L_x_105) ;  /* 0x0000000d00807547 */ /* 0x000fea000b800000 */
[----:B------:R-:W1:Y:S01]  /*52a0*/  S2UR UR10, SR_CgaCtaId ;  /* 0x00000000000a79c3 */ /* 0x000e620000008800 */
[----:B------:R-:W2:Y:S01]  /*52b0*/  LDCU UR32, c[0x0][0x370] ;  /* 0x00006e00ff2077ac */ /* 0x000ea20008000800 */
[----:B------:R-:W-:Y:S02]  /*52c0*/  HFMA2 R13, -RZ, RZ, 0, 0 ;  /* 0x00000000ff0d7431 */ /* 0x000fe400000001ff */
[----:B------:R-:W-:Y:S01]  /*52d0*/  IMAD.MOV.U32 R15, RZ, RZ, 0x1 ;  /* 0x00000001ff0f7424 */ /* 0x000fe200078e00ff */
[----:B------:R-:W-:Y:S01]  /*52e0*/  MOV R7, 0x1000 ;  /* 0x0000100000077802 */ /* 0x000fe20000000f00 */
[----:B------:R-:W2:Y:S01]  /*52f0*/  LDCU.128 UR28, c[0x0][0xb10] ;  /* 0x00016200ff1c77ac */ /* 0x000ea20008000c00 */
[----:B------:R-:W-:Y:S01]  /*5300*/  IMAD.MOV.U32 R14, RZ, RZ, RZ ;  /* 0x000000ffff0e7224 */ /* 0x000fe200078e00ff */
[----:B------:R-:W3:Y:S01]  /*5310*/  LDC.64 R16, c[0x0][0x348] ;  /* 0x0000d200ff107b82 */ /* 0x000ee20000000a00 */
[----:B------:R-:W4:Y:S01]  /*5320*/  LDCU UR27, c[0x0][0x374] ;  /* 0x00006e80ff1b77ac */ /* 0x000f220008000800 */
[----:B------:R-:W1:Y:S06]  /*5330*/  LDCU UR15, c[0x0][0xb0c] ;  /* 0x00016180ff0f77ac */ /* 0x000e6c0008000800 */
[----:B------:R-:W3:Y:S01]  /*5340*/  LDC.64 R2, c[0x0][0x888] ;  /* 0x00022200ff027b82 */ /* 0x000ee20000000a00 */
[----:B------:R-:W1:Y:S01]  /*5350*/  LDCU UR39, c[0x0][0xb20] ;  /* 0x00016400ff2777ac */ /* 0x000e620008000800 */
[----:B------:R-:W1:Y:S06]  /*5360*/  LDCU UR4, c[0x0][0xb30] ;  /* 0x00016600ff0477ac */ /* 0x000e6c0008000800 */
[----:B------:R-:W3:Y:S01]  /*5370*/  LDC.64 R4, c[0x0][0x890] ;  /* 0x00022400ff047b82 */ /* 0x000ee20000000a00 */
[----:B------:R-:W-:Y:S01]  /*5380*/  UMOV UR21, 0x400 ;  /* 0x0000040000157882 */ /* 0x000fe20000000000 */
[----:B--2---:R-:W-:-:S02]  /*5390*/  UIMAD.WIDE.U32 UR6, UR32, UR28, URZ ;  /* 0x0000001c200672a5 */ /* 0x004fc4000f8e00ff */
[----:B----4-:R-:W-:Y:S02]  /*53a0*/  UIMAD.WIDE.U32 UR8, UR27, UR31, URZ ;  /* 0x0000001f1b0872a5 */ /* 0x010fe4000f8e00ff */
[----:B-1----:R-:W-:Y:S02]  /*53b0*/  ULEA UR21, UR10, UR21, 0x18 ;  /* 0x000000150a157291 */ /* 0x002fe4000f8ec0ff */
[----:B------:R-:W-:Y:S02]  /*53c0*/  UPLOP3.LUT UP3, UPT, UPT, UPT, UPT, 0x40, 0x4 ;  /* 0x000000000004789c */ /* 0x000fe40003f6e870 */
[----:B------:R-:W-:Y:S02]  /*53d0*/  UIADD3 UR33, UPT, UPT, UR21, 0x228, URZ ;  /* 0x0000022815217890 */ /* 0x000fe4000fffe0ff */
[----:B------:R-:W-:Y:S01]  /*53e0*/  UIADD3 UR17, UPT, UPT, UR21, 0x220, URZ ;  /* 0x0000022015117890 */ /* 0x000fe2000fffe0ff */
[----:B------:R-:W-:Y:S01]  /*53f0*/  UMOV UR6, UR7 ;  /* 0x0000000700067c82 */ /* 0x000fe20008000000 */
[----:B------:R-:W-:Y:S01]  /*5400*/  UMOV UR35, UR9 ;  /* 0x0000000900237c82 */ /* 0x000fe20008000000 */
[----:B------:R-:W-:-:S02]  /*5410*/  UISETP.GE.AND UP0, UPT, UR42, 0x1, UPT ;  /* 0x000000012a00788c */ /* 0x000fc4000bf06270 */
[----:B------:R-:W-:Y:S01]  /*5420*/  UISETP.NE.AND UP4, UPT, UR42, 0x1, UPT ;  /* 0x000000012a00788c */ /* 0x000fe2000bf85270 */
[----:B------:R-:W1:Y:S01]  /*5430*/  LDCU.64 UR22, c[0x0][0xb28] ;  /* 0x00016500ff1677ac */ /* 0x000e620008000a00 */
[----:B------:R-:W-:Y:S02]  /*5440*/  UISETP.NE.AND UP6, UPT, UR15, 0x1, UPT ;  /* 0x000000010f00788c */ /* 0x000fe4000bfc5270 */
[----:B------:R-:W-:Y:S02]  /*5450*/  UISETP.NE.AND UP5, UPT, UR30, 0x1, UPT ;  /* 0x000000011e00788c */ /* 0x000fe4000bfa5270 */
[----:B------:R-:W-:Y:S02]  /*5460*/  UPRMT UR33, UR10, 0x654, UR33 ;  /* 0x000006540a217896 */ /* 0x000fe40008000021 */
[----:B------:R-:W-:Y:S02]  /*5470*/  USHF.R.U32.HI UR37, URZ, UR29, UR6 ;  /* 0x0000001dff257299 */ /* 0x000fe40008011606 */
[----:B------:R-:W-:-:S02]  /*5480*/  UPRMT UR34, UR10, 0x654, UR17 ;  /* 0x000006540a227896 */ /* 0x000fc40008000011 */
[----:B------:R-:W-:Y:S02]  /*5490*/  USHF.R.U32.HI UR35, URZ, UR39, UR35 ;  /* 0x00000027ff237299 */ /* 0x000fe40008011623 */
[----:B------:R-:W-:-:S11]  /*54a0*/  UISETP.NE.AND UP2, UPT, UR4, 0x1, UPT ;  /* 0x000000010400788c */ /* 0x000fd6000bf45270 */
.L_x_114:
[C---:B------:R-:W-:Y:S02]  /*54b0*/  LEA R12, R14.reuse, UR21, 0x3 ;  /* 0x000000150e0c7c11 */ /* 0x040fe4000f8e18ff */
[----:B------:R-:W-:Y:S02]  /*54c0*/  SHF.L.U32 R9, R13, 0x1f, RZ ;  /* 0x0000001f0d097819 */ /* 0x000fe400000006ff */
[----:B------:R-:W-:Y:S02]  /*54d0*/  LEA R10, R14, UR21, 0x4 ;  /* 0x000000150e0a7c11 */ /* 0x000fe4000f8e20ff */
[----:B--2---:R-:W2:Y:S02]  /*54e0*/  SYNCS.PHASECHK.TRANS64.TRYWAIT P0, [R12+URZ+0x250], R9 ;  /* 0x000250090c0075a7 */ /* 0x004ea400080011ff */
[----:B--2---:R-:W-:Y:S05]  /*54f0*/  @!P0 BRA `(.L_x_106) ;  /* 0x00000048006c8947 */ /* 0x004fea0003800000 */
.L_x_230:
[----:B--2---:R-:W2:Y:S01]  /*5500*/  LDS.128 R8, [R10+0x2e0] ;  /* 0x0002e0000a087984 */ /* 0x004ea20000000c00 */
[----:B------:R-:W-:Y:S01]  /*5510*/  UISETP.GE.AND UP0, UPT, UR42, 0x1, UPT ;  /* 0x000000012a00788c */ /* 0x000fe2000bf06270 */
[----:B------:R-:W-:Y:S01]  /*5520*/  @!PT LDS RZ, [RZ] ;  /* 0x00000000fffff984 */ /* 0x000fe20000000800 */
[----:B------:R-:W-:Y:S01]  /*5530*/  @!PT LDS RZ, [RZ] ;  /* 0x00000000fffff984 */ /* 0x000fe20000000800 */
[----:B------:R-:W-:Y:S01]  /*5540*/  @!PT LDS RZ, [RZ] ;  /* 0x00000000fffff984 */ /* 0x000fe20000000800 */
[----:B------:R-:W-:Y:S01]  /*5550*/  @!PT LDS RZ, [RZ] ;  /* 0x00000000fffff984 */ /* 0x000fe20000000800 */
[----:B------:R4:W-:Y:S06]  /*5560*/  MEMBAR.ALL.CTA ;  /* 0x0000000000007992 */ /* 0x0009ec0000008000 */
[----:B----4-:R-:W4:Y:S01]  /*5570*/  FENCE.VIEW.ASYNC.S ;  /* 0x00000000000073c6 */ /* 0x010f220000000000 */
[----:B--2---:R-:W-:Y:S11]  /*5580*/  LOP3.LUT P0, RZ, R10, 0x1, RZ, 0xc0, !PT ;  /* 0x000000010aff7812 */ /* 0x004ff6000780c0ff */
[----:B------:R-:W-:Y:S02]  /*5590*/  @!UPT UIADD3 URZ, UPT, UPT, URZ, URZ, URZ ;  /* 0x000000fffffff290 */ /* 0x000fe4000fffe0ff */
[----:B----4-:R-:W-:Y:S01]  /*55a0*/  VOTEU.ANY UP1, P0 ;  /* 0x0000000000ff7886 */ /* 0x010fe20000020100 */
[----:B------:R-:W-:Y:S11]  /*55b0*/  PLOP3.LUT P0, PT, PT, PT, UP1, 0x80, 0x8 ;  /* 0x000000000008781c */ /* 0x000ff60003f0f018 */
[----:B------:R-:W-:Y:S02]  /*55c0*/  @!UPT UIADD3 URZ, UPT, UPT, URZ, URZ, URZ ;  /* 0x000000fffffff290 */ /* 0x000fe4000fffe0ff */
[----:B------:R-:W-:Y:S02]  /*55d0*/  @P0 SHF.R.U32.HI R0, RZ, 0x10, R9 ;  /* 0x00000010ff000819 */ /* 0x000fe40000011609 */
[----:B------:R-:W-:Y:S02]  /*55e0*/  @P0 MOV R6, R8 ;  /* 0x0000000800060202 */ /* 0x000fe40000000f00 */
[----:B------:R-:W-:Y:S01]  /*55f0*/  @P0 R2UR UR4, R0 ;  /* 0x00000000000402ca */ /* 0x000fe200000e0000 */
[----:B------:R-:W-:Y:S01]  /*5600*/  VIADD R0, R12, 0x260 ;  /* 0x000002600c007836 */ /* 0x000fe20000000000 */
[----:B------:R-:W-:Y:S02]  /*5610*/  @P0 LOP3.LUT R8, R9, 0xffff, RZ, 0xc0, !PT ;  /* 0x0000ffff09080812 */ /* 0x000fe400078ec0ff */
[----:B------:R-:W-:Y:S02]  /*5620*/  @P0 R2UR UR6, R6 ;  /* 0x00000000060602ca */ /* 0x000fe400000e0000 */
[----:B------:R-:W-:Y:S02]  /*5630*/  PRMT R0, RZ, 0x654, R0 ;  /* 0x00000654ff007816 */ /* 0x000fe40000000000 */
[----:B------:R-:W-:Y:S02]  /*5640*/  @P0 R2UR UR5, R8 ;  /* 0x00000000080502ca */ /* 0x000fe400000e0000 */
[----:B------:R2:W-:Y:S03]  /*5650*/  SYNCS.ARRIVE.TRANS64.RED.A1T0 RZ, [R0+URZ], RZ ;  /* 0x000000ff00ff79a7 */ /* 0x0005e600081004ff */
[----:B------:R-:W-:Y:S04]  /*5660*/  @UP1 UMOV UR26, UR4 ;  /* 0x00000004001a1c82 */ /* 0x000fe80008000000 */
[----:B------:R-:W-:Y:S04]  /*5670*/  @UP1 UMOV UR14, UR6 ;  /* 0x00000006000e1c82 */ /* 0x000fe80008000000 */
[----:B------:R-:W-:Y:S01]  /*5680*/  @UP1 UMOV UR13, UR5 ;  /* 0x00000005000d1c82 */ /* 0x000fe20008000000 */
[----:B------:R-:W-:Y:S05]  /*5690*/  BRA.U !UP0, `(.L_x_107) ;  /* 0x0000000108a47547 */ /* 0x000fea000b800000 */
[----:B------:R-:W-:Y:S02]  /*56a0*/  UIMAD.WIDE.U32 UR8, UR13, UR31, URZ ;  /* 0x0000001f0d0872a5 */ /* 0x000fe4000f8e00ff */
[----:B------:R-:W-:Y:S02]  /*56b0*/  UIMAD.WIDE.U32 UR10, UR14, UR28, URZ ;  /* 0x0000001c0e0a72a5 */ /* 0x000fe4000f8e00ff */
[----:B------:R-:W-:Y:S02]  /*56c0*/  USEL UR4, UR27, UR35, !UP5 ;  /* 0x000000231b047287 */ /* 0x000fe4000e800000 */
[----:B------:R-:W-:Y:S02]  /*56d0*/  USEL UR7, UR32, UR37, !UP6 ;  /* 0x0000002520077287 */ /* 0x000fe4000f000000 */
[----:B-1----:R-:W-:Y:S02]  /*56e0*/  UIMAD.WIDE.U32 UR18, UR4, UR22, URZ ;  /* 0x00000016041272a5 */ /* 0x002fe4000f8e00ff */
[----:B------:R-:W-:Y:S01]  /*56f0*/  UIMAD.WIDE.U32 UR24, UR7, UR22, URZ ;  /* 0x00000016071872a5 */ /* 0x000fe2000f8e00ff */
[----:B------:R-:W-:Y:S02]  /*5700*/  UMOV UR5, UR9 ;  /* 0x0000000900057c82 */ /* 0x000fe40008000000 */
[----:B------:R-:W-:Y:S03]  /*5710*/  USHF.R.U32.HI UR6, URZ, UR39, UR5 ;  /* 0x00000027ff067299 */ /* 0x000fe60008011605 */
[----:B------:R-:W-:Y:S01]  /*5720*/  UMOV UR5, UR11 ;  /* 0x0000000b00057c82 */ /* 0x000fe20008000000 */
[----:B------:R-:W-:Y:S02]  /*5730*/  USEL UR6, UR13, UR6, !UP5 ;  /* 0x000000060d067287 */ /* 0x000fe4000e800000 */
[----:B------:R-:W-:Y:S02]  /*5740*/  USHF.R.U32.HI UR8, URZ, UR29, UR5 ;  /* 0x0000001dff087299 */ /* 0x000fe40008011605 */
[----:B------:R-:W-:Y:S01]  /*5750*/  UIMAD.WIDE.U32 UR10, UR6, UR22, URZ ;  /* 0x00000016060a72a5 */ /* 0x000fe2000f8e00ff */
[----:B------:R-:W-:Y:S02]  /*5760*/  UMOV UR5, UR19 ;  /* 0x0000001300057c82 */ /* 0x000fe40008000000 */
[----:B------:R-:W-:Y:S03]  /*5770*/  @UP4 USHF.R.U32.HI UR4, URZ, UR23, UR5 ;  /* 0x00000017ff044299 */ /* 0x000fe60008011605 */
[----:B------:R-:W-:Y:S01]  /*5780*/  UMOV UR5, UR25 ;  /* 0x0000001900057c82 */ /* 0x000fe20008000000 */
[----:B------:R-:W-:Y:S02]  /*5790*/  UIMAD UR4, UR42, UR4, URZ ;  /* 0x000000042a0472a4 */ /* 0x000fe4000f8e02ff */
[----:B------:R-:W-:Y:S02]  /*57a0*/  @UP4 USHF.R.U32.HI UR7, URZ, UR23, UR5 ;  /* 0x00000017ff074299 */ /* 0x000fe40008011605 */
[----:B------:R-:W-:Y:S02]  /*57b0*/  USEL UR5, UR14, UR8, !UP6 ;  /* 0x000000080e057287 */ /* 0x000fe4000f000000 */
[----:B------:R-:W-:Y:S02]  /*57c0*/  UIMAD UR8, UR42, UR7, URZ ;  /* 0x000000072a0872a4 */ /* 0x000fe4000f8e02ff */
[----:B------:R-:W-:Y:S03]  /*57d0*/  UISETP.GE.AND UP0, UPT, UR6, UR4, UPT ;  /* 0x000000040600728c */ /* 0x000fe6000bf06270 */
[----:B------:R-:W-:Y:S01]  /*57e0*/  UMOV UR4, UR11 ;  /* 0x0000000b00047c82 */ /* 0x000fe20008000000 */
[----:B------:R-:W-:Y:S02]  /*57f0*/  UISETP.GE.OR UP0, UPT, UR5, UR8, UP0 ;  /* 0x000000080500728c */ /* 0x000fe40008706670 */
[----:B------:R-:W-:Y:S02]  /*5800*/  USHF.R.U32.HI UR4, URZ, UR23, UR4 ;  /* 0x00000017ff047299 */ /* 0x000fe40008011604 */
[----:B------:R-:W-:Y:S02]  /*5810*/  UIMAD.WIDE.U32 UR8, UR5, UR22, URZ ;  /* 0x00000016050872a5 */ /* 0x000fe4000f8e00ff */
[----:B------:R-:W-:Y:S04]  /*5820*/  USEL UR10, UR6, UR4, !UP4 ;  /* 0x00000004060a7287 */ /* 0x000fe8000e000000 */
[----:B------:R-:W-:Y:S01]  /*5830*/  UIADD3 UR11, UPT, UPT, -UR10, URZ, URZ ;  /* 0x000000ff0a0b7290 */ /* 0x000fe2000fffe1ff */
[----:B------:R-:W-:Y:S02]  /*5840*/  @!UP0 UMOV UR4, UR9 ;  /* 0x0000000900048c82 */ /* 0x000fe40008000000 */
[----:B------:R-:W-:Y:S02]  /*5850*/  @!UP0 USHF.R.U32.HI UR4, URZ, UR23, UR4 ;  /* 0x00000017ff048299 */ /* 0x000fe40008011604 */
[----:B------:R-:W-:Y:S02]  /*5860*/  UIMAD UR8, UR42, UR11, UR6 ;  /* 0x0000000b2a0872a4 */ /* 0x000fe4000f8e0206 */
[----:B------:R-:W-:Y:S04]  /*5870*/  @!UP0 USEL UR4, UR5, UR4, !UP4 ;  /* 0x0000000405048287 */ /* 0x000fe8000e000000 */
[----:B------:R-:W-:Y:S02]  /*5880*/  @!UP0 UIMAD UR8, UR7, UR8, UR4 ;  /* 0x00000008070882a4 */ /* 0x000fe4000f8e0204 */
[----:B------:R-:W-:Y:S02]  /*5890*/  @!UP0 UIADD3 UR9, UPT, UPT, UR10, -UR4, URZ ;  /* 0x800000040a098290 */ /* 0x000fe4000fffe0ff */
[----:B------:R-:W-:Y:S02]  /*58a0*/  UIADD3 UR4, UPT, UPT, -UR5, URZ, URZ ;  /* 0x000000ff05047290 */ /* 0x000fe4000fffe1ff */
[----:B------:R-:W-:Y:S02]  /*58b0*/  UIADD3 UR7, UPT, UPT, -UR6, URZ, URZ ;  /* 0x000000ff06077290 */ /* 0x000fe4000fffe1ff */
[----:B------:R-:W-:Y:S02]  /*58c0*/  @!UP0 UIMAD UR6, UR9, UR42, UR5 ;  /* 0x0000002a090682a4 */ /* 0x000fe4000f8e0205 */
[----:B------:R-:W-:Y:S02]  /*58d0*/  UIMAD UR14, UR15, UR4, UR14 ;  /* 0x000000040f0e72a4 */ /* 0x000fe4000f8e020e */
[----:B------:R-:W-:Y:S01]  /*58e0*/  UIMAD UR13, UR30, UR7, UR13 ;  /* 0x000000071e0d72a4 */ /* 0x000fe2000f8e020d */
[----:B------:R-:W-:Y:S02]  /*58f0*/  @!UP0 UMOV UR5, UR8 ;  /* 0x0000000800058c82 */ /* 0x000fe40008000000 */
[----:B------:R-:W-:Y:S02]  /*5900*/  UIMAD UR14, UR5, UR15, UR14 ;  /* 0x0000000f050e72a4 */ /* 0x000fe4000f8e020e */
[----:B------:R-:W-:Y:S11]  /*5910*/  UIMAD UR13, UR6, UR30, UR13 ;  /* 0x0000001e060d72a4 */ /* 0x000ff6000f8e020d */
[----:B------:R-:W-:Y:S01]  /*5920*/  @!UPT UIADD3 URZ, UPT, UPT, URZ, URZ, URZ ;  /* 0x000000fffffff290 */ /* 0x000fe2000fffe0ff */
.L_x_107:
[----:B------:R-:W4:Y:S01]  /*5930*/  @!UP2 LDCU.128 UR8, c[0x0][0xb10] ;  /* 0x00016200ff08a7ac */ /* 0x000f220008000c00 */
[C---:B---3--:R-:W-:Y:S02]  /*5940*/  ISETP.NE.U32.AND P1, PT, R4.reuse, RZ, PT ;  /* 0x000000ff0400720c */ /* 0x048fe40003f25070 */
[----:B------:R-:W-:Y:S02]  /*5950*/  ISETP.NE.U32.AND P0, PT, R4, RZ, PT ;  /* 0x000000ff0400720c */ /* 0x000fe40003f05070 */
[C---:B------:R-:W-:Y:S02]  /*5960*/  ISETP.NE.AND.EX P1, PT, R5.reuse, RZ, PT, P1 ;  /* 0x000000ff0500720c */ /* 0x040fe40003f25310 */
[----:B------:R-:W-:Y:S01]  /*5970*/  ISETP.NE.AND.EX P0, PT, R5, RZ, PT, P0 ;  /* 0x000000ff0500720c */ /* 0x000fe20003f05300 */
[----:B------:R-:W3:Y:S01]  /*5980*/  @!UP2 LDCU UR5, c[0x0][0xb0c] ;  /* 0x00016180ff05a7ac */ /* 0x000ee20008000800 */
[----:B------:R-:W-:Y:S01]  /*5990*/  SHF.L.U32 R9, R15, 0x1f, RZ ;  /* 0x0000001f0f097819 */ /* 0x000fe200000006ff */
[----:B------:R-:W-:Y:S02]  /*59a0*/  USHF.L.U32 UR19, UR16, 0x6, URZ ;  /* 0x0000000610137899 */ /* 0x000fe400080006ff */
[----:B------:R-:W-:Y:S02]  /*59b0*/  USHF.L.U32 UR18, UR20, 0x7, URZ ;  /* 0x0000000714127899 */ /* 0x000fe400080006ff */
[----:B----4-:R-:W-:Y:S07]  /*59c0*/  UIMAD.WIDE.U32 UR6, UR14, UR8, URZ ;  /* 0x000000080e0672a5 */ /* 0x010fee000f8e00ff */
[----:B------:R-:W-:Y:S01]  /*59d0*/  @!UP2 UMOV UR4, UR7 ;  /* 0x000000070004ac82 */ /* 0x000fe20008000000 */
[----:B---3--:R-:W-:Y:S02]  /*59e0*/  @!UP2 UISETP.NE.AND UP0, UPT, UR5, 0x1, UPT ;  /* 0x000000010500a88c */ /* 0x008fe4000bf05270 */
[----:B------:R-:W-:Y:S02]  /*59f0*/  @!UP2 USHF.R.U32.HI UR4, URZ, UR9, UR4 ;  /* 0x00000009ff04a299 */ /* 0x000fe40008011604 */
[----:B------:R-:W-:Y:S02]  /*5a00*/  UIMAD.WIDE.U32 UR6, UR13, UR11, URZ ;  /* 0x0000000b0d0672a5 */ /* 0x000fe4000f8e00ff */
[----:B------:R-:W-:Y:S02]  /*5a10*/  @!UP2 USEL UR8, UR14, UR4, !UP0 ;  /* 0x000000040e08a287 */ /* 0x000fe4000c000000 */
[----:B------:R-:W-:Y:S03]  /*5a20*/  @!UP2 UISETP.NE.AND UP0, UPT, UR10, 0x1, UPT ;  /* 0x000000010a00a88c */ /* 0x000fe6000bf05270 */
[----:B------:R-:W-:Y:S02]  /*5a30*/  @!UP2 UMOV UR6, UR7 ;  /* 0x000000070006ac82 */ /* 0x000fe40008000000 */
[----:B------:R-:W3:Y:S02]  /*5a40*/  @!UP2 LDCU UR4, c[0x0][0xb20] ;  /* 0x00016400ff04a7ac */ /* 0x000ee40008000800 */
[----:B---3--:R-:W-:Y:S04]  /*5a50*/  @!UP2 USHF.R.U32.HI UR6, URZ, UR4, UR6 ;  /* 0x00000004ff06a299 */ /* 0x008fe80008011606 */
[----:B------:R-:W-:Y:S04]  /*5a60*/  @!UP2 USEL UR6, UR13, UR6, !UP0 ;  /* 0x000000060d06a287 */ /* 0x000fe8000c000000 */
[----:B------:R-:W-:Y:S02]  /*5a70*/  @!UP2 UIADD3 UR4, UPT, UPT, -UR8, UR6, URZ ;  /* 0x000000060804a290 */ /* 0x000fe4000fffe1ff */
[----:B------:R-:W-:Y:S02]  /*5a80*/  @!UP2 UIADD3 UR6, UPT, UPT, UR8, -UR6, URZ ;  /* 0x800000060806a290 */ /* 0x000fe4000fffe0ff */
[----:B------:R-:W-:Y:S02]  /*5a90*/  @!UP2 UIMAD UR14, UR4, UR5, UR14 ;  /* 0x00000005040ea2a4 */ /* 0x000fe4000f8e020e */
[----:B------:R-:W-:Y:S01]  /*5aa0*/  @!UP2 UIMAD UR13, UR6, UR10, UR13 ;  /* 0x0000000a060da2a4 */ /* 0x000fe2000f8e020d */
[----:B------:R-:W-:Y:S11]  /*5ab0*/  BRA.U UP3, `(.L_x_108) ;  /* 0x0000000103107547 */ /* 0x000ff6000b800000 */
[----:B--2---:R-:W-:Y:S04]  /*5ac0*/  MOV R0, UR38 ;  /* 0x0000002600007c02 */ /* 0x004fe80008000f00 */
[----:B------:R-:W-:Y:S04]  /*5ad0*/  SHF.L.U32 R11, R0, 0x1f, RZ ;  /* 0x0000001f000b7819 */ /* 0x000fe800000006ff */
[----:B------:R-:W2:Y:S02]  /*5ae0*/  SYNCS.PHASECHK.TRANS64.TRYWAIT P2, [UR21+0x248], R11 ;  /* 0x0002480bff0075a7 */ /* 0x000ea40008041115 */
[----:B--2---:R-:W-:Y:S05]  /*5af0*/  @!P2 BRA `(.L_x_109) ;  /* 0x000000440000a947 */ /* 0x004fea0003800000 */
.L_x_108:
[----:B------:R-:W-:Y:S05]  /*5b00*/  @!P1 BRA `(.L_x_110) ;  /* 0x0000000000309947 */ /* 0x000fea0003800000 */
[----:B------:R-:W-:Y:S01]  /*5b10*/  ISETP.NE.U32.AND P1, PT, R2, RZ, PT ;  /* 0x000000ff0200720c */ /* 0x000fe20003f25070 */
[----:B------:R-:W3:Y:S01]  /*5b20*/  LDCU.64 UR4, c[0x0][0x358] ;  /* 0x00006b00ff0477ac */ /* 0x000ee20008000a00 */
[----:B------:R-:W-:Y:S02]  /*5b30*/  IMAD.MOV.U32 R84, RZ, RZ, 0x1 ;  /* 0x00000001ff547424 */ /* 0x000fe400078e00ff */
[----:B------:R-:W-:Y:S11]  /*5b40*/  ISETP.NE.AND.EX P1, PT, R3, RZ, PT, P1 ;  /* 0x000000ff0300720c */ /* 0x000ff60003f25310 */
[----:B------:R-:W-:Y:S02]  /*5b50*/  @!UPT UIADD3 URZ, UPT, UPT, URZ, URZ, URZ ;  /* 0x000000fffffff290 */ /* 0x000fe4000fffe0ff */
[----:B--2---:R-:W2:Y:S01]  /*5b60*/  @P1 LDC.64 R10, c[0x0][0x888] ;  /* 0x00022200ff0a1b82 */ /* 0x004ea20000000a00 */
[----:B------:R-:W-:Y:S04]  /*5b70*/  @P1 IMAD R0, R4, UR36, RZ ;  /* 0x0000002404001c24 */ /* 0x000fe8000f8e02ff */
[----:B--2---:R-:W-:Y:S04]  /*5b80*/  @P1 IMAD.WIDE R10, R0, 0x4, R10 ;  /* 0x00000004000a1825 */ /* 0x004fe800078e020a */
[----:B------:R-:W-:Y:S01]  /*5b90*/  HFMA2 R0, -RZ, RZ, 0, 5.9604644775390625e-08 ;  /* 0x00000001ff007431 */ /* 0x000fe200000001ff */
[----:B---3-5:R3:W5:Y:S04]  /*5ba0*/  @P1 LDG.E R41, desc[UR4][R10.64] ;  /* 0x000000040a291981 */ /* 0x028768000c1e1900 */
[----:B------:R-:W-:Y:S01]  /*5bb0*/  @!P1 PRMT R84, R0, 0x7610, R84 ;  /* 0x0000761000549816 */ /* 0x000fe20000000054 */
[----:B---3--:R-:W4:Y:S06]  /*5bc0*/  @!P1 LDC R41, c[0x0][0x880] ;  /* 0x00022000ff299b82 */ /* 0x008f2c0000000800 */
.L_x_110:
[----:B----45:R-:W-:Y:S01]  /*5bd0*/  @!P0 FSETP.EQ.AND P1, PT, R41, RZ, PT ;  /* 0x000000ff2900820b */ /* 0x030fe20003f22000 */
[----:B------:R-:W-:Y:S01]  /*5be0*/  @!UPT UIADD3 URZ, UPT, UPT, URZ, URZ, URZ ;  /* 0x000000fffffff290 */ /* 0x000fe2000fffe0ff */
[----:B------:R-:W-:Y:S11]  /*5bf0*/  @!P0 BRA `(.L_x_111) ;  /* 0x0000000000188947 */ /* 0x000ff60003800000 */
[----:B------:R-:W-:Y:S02]  /*5c00*/  LOP3.LUT P0, RZ, R84, 0xff, RZ, 0xc0, !PT ;  /* 0x000000ff54ff7812 */ /* 0x000fe4000780c0ff */
[----:B------:R-:W-:Y:S04]  /*5c10*/  ISETP.NE.U32.AND P1, PT, R2, RZ, PT ;  /* 0x000000ff0200720c */ /* 0x000fe80003f25070 */
[----:B------:R-:W-:Y:S04]  /*5c20*/  ISETP.NE.AND.EX P1, PT, R3, RZ, PT, P1 ;  /* 0x000000ff0300720c */ /* 0x000fe80003f25310 */
[----:B------:R-:W-:Y:S03]  /*5c30*/  PLOP3.LUT P1, PT, P1, PT, PT, 0x8, 0x80 ;  /* 0x000000000080781c */ /* 0x000fe60000f2e170 */
[----:B------:R-:W-:Y:S11]  /*5c40*/  @P0 FSETP.EQ.AND P1, PT, R41, RZ, PT ;  /* 0x000000ff2900020b */ /* 0x000ff60003f22000 */
[----:B------:R-:W-:Y:S02]  /*5c50*/  @!UPT UIADD3 URZ, UPT, UPT, URZ, URZ, URZ ;  /* 0x000000fffffff290 */ /* 0x000fe4000fffe0ff */
.L_x_111:
[----:B------:R-:W3:Y:S01]  /*5c60*/  SYNCS.PHASECHK.TRANS64.TRYWAIT P2, [UR21+0x230], R9 ;  /* 0x00023009ff0075a7 */ /* 0x000ee20008041115 */
[----:B------:R-:W-:Y:S04]  /*5c70*/  ELECT P0, URZ, PT ;  /* 0x0000000000ff782f */ /* 0x000fe80003800000 */
[----:B------:R-:W-:Y:S11]  /*5c80*/  PLOP3.LUT P1, PT, P1, P0, PT, 0xf2, 0x2f ;  /* 0x00000000002f781c */ /* 0x000ff60000f21e72 */
[----:B------:R-:W-:Y:S02]  /*5c90*/  @!UPT UIADD3 URZ, UPT, UPT, URZ, URZ, URZ ;  /* 0x000000fffffff290 */ /* 0x000fe4000fffe0ff */
[----:B------:R-:W-:Y:S05]  /*5ca0*/  @!P1 IADD3 R8, P0, PT, R16, 0x580, RZ ;  /* 0x0000058010089810 */ /* 0x000fea0007f1e0ff */
[----:B------:R-:W-:Y:S01]  /*5cb0*/  @!P1 IMAD.X R6, RZ, RZ, R17, P0 ;  /* 0x000000ffff069224 */ /* 0x000fe200000e0611 */
[----:B---3--:R-:W-:Y:S07]  /*5cc0*/  @!P2 BRA `(.L_x_112) ;  /* 0x0000004000a4a947 */ /* 0x008fee0003800000 */
.L_x_233:
[----:B------:R-:W-:Y:S01]  /*5cd0*/  @!P1 R2UR UR5, R8 ;  /* 0x00000000080592ca */ /* 0x000fe200000e0000 */
[----:B------:R-:W-:Y:S01]  /*5ce0*/  VOTEU.ALL UP0, P1 ;  /* 0x0000000000ff7886 */ /* 0x000fe20000800000 */
[----:B------:R-:W-:Y:S01]  /*5cf0*/  @!P1 R2UR UR4, R6 ;  /* 0x00000000060492ca */ /* 0x000fe200000e0000 */
[----:B--2---:R-:W-:Y:S01]  /*5d00*/  @!P1 IMAD.MOV.U32 R0, RZ, RZ, 0x1000 ;  /* 0x00001000ff009424 */ /* 0x004fe200078e00ff */
[----:B------:R-:W-:Y:S01]  /*5d10*/  UMOV UR6, 0x0 ;  /* 0x0000000000067882 */ /* 0x000fe20000000000 */
[----:B------:R-:W-:Y:S01]  /*5d20*/  UMOV UR7, 0x10000000 ;  /* 0x1000000000077882 */ /* 0x000fe20000000000 */
[----:B------:R-:W-:Y:S01]  /*5d30*/  @!UP0 UIADD3 UR16, UPT, UPT, UR21, 0x400, URZ ;  /* 0x0000040015108890 */ /* 0x000fe2000fffe0ff */
[----:B------:R-:W-:Y:S01]  /*5d40*/  VIADD R14, R14, 0x1 ;  /* 0x000000010e0e7836 */ /* 0x000fe20000000000 */
[----:B------:R-:W-:Y:S01]  /*5d50*/  VOTEU.ALL UP0, P1 ;  /* 0x0000000000ff7886 */ /* 0x000fe20000800000 */
[----:B------:R-:W-:Y:S04]  /*5d60*/  UMOV UR20, UR36 ;  /* 0x0000002400147c82 */ /* 0x000fe80008000000 */
[----:B------:R-:W-:Y:S02]  /*5d70*/  IMAD.U32 R10, RZ, RZ, UR5 ;  /* 0x00000005ff0a7e24 */ /* 0x000fe4000f8e00ff */
[----:B------:R-:W-:Y:S03]  /*5d80*/  IMAD.U32 R11, RZ, RZ, UR4 ;  /* 0x00000004ff0b7e24 */ /* 0x000fe6000f8e00ff */
[----:B------:R-:W-:Y:S02]  /*5d90*/  @!P1 R2UR UR4, R10 ;  /* 0x000000000a0492ca */ /* 0x000fe400000e0000 */
[----:B------:R-:W-:Y:S11]  /*5da0*/  @!P1 R2UR UR5, R11 ;  /* 0x000000000b0592ca */ /* 0x000ff600000e0000 */
[----:B------:R-:W-:Y:S02]  /*5db0*/  @!UPT UIADD3 URZ, UPT, UPT, URZ, URZ, URZ ;  /* 0x000000fffffff290 */ /* 0x000fe4000fffe0ff */
[----:B------:R2:W-:Y:S01]  /*5dc0*/  @!UP0 UTMALDG.3D [UR16], [UR4], desc[UR6] ;  /* 0x00000610040085b4 */ /* 0x0005e20008011000 */
[----:B------:R2:W-:Y:S01]  /*5dd0*/  @!P1 SYNCS.ARRIVE.TRANS64.RED.A0TR RZ, [UR21+0x220], R0 ;  /* 0x00022000ffff99a7 */ /* 0x0005e20008300415 */
[----:B------:R-:W-:Y:S01]  /*5de0*/  SYNCS.ARRIVE.TRANS64.RED.A1T0 RZ, [UR34], RZ ;  /* 0x000000ffffff79a7 */ /* 0x000fe20008100422 */
[----:B------:R-:W3:Y:S02]  /*5df0*/  SYNCS.PHASECHK.TRANS64.TRYWAIT P0, [UR21+0x238], R9 ;  /* 0x00023809ff0075a7 */ /* 0x000ee40008001115 */
[----:B--23--:R-:W-:Y:S05]  /*5e00*/  @!P0 BRA `(.L_x_113) ;  /* 0x00000040006c8947 */ /* 0x00cfea0003800000 */
.L_x_235:
[----:B------:R-:W-:Y:S01]  /*5e10*/  @!P1 IADD3 R6, P0, PT, R16, 0x580, RZ ;  /* 0x0000058010069810 */ /* 0x000fe20007f1e0ff */
[----:B------:R-:W-:Y:S01]  /*5e20*/  VOTEU.ALL UP0, P1 ;  /* 0x0000000000ff7886 */ /* 0x000fe20000800000 */
[----:B------:R-:W-:Y:S01]  /*5e30*/  UMOV UR6, 0x0 ;  /* 0x0000000000067882 */ /* 0x000fe20000000000 */
[----:B------:R-:W-:Y:S01]  /*5e40*/  UMOV UR7, 0x10000000 ;  /* 0x1000000000077882 */ /* 0x000fe20000000000 */
[----:B------:R-:W-:Y:S01]  /*5e50*/  @!P1 R2UR UR5, R6 ;  /* 0x00000000060592ca */ /* 0x000fe200000e0000 */
[----:B--2---:R-:W-:Y:S01]  /*5e60*/  @!P1 IMAD.X R0, RZ, RZ, R17, P0 ;  /* 0x000000ffff009224 */ /* 0x004fe200000e0611 */
[----:B------:R-:W-:Y:S01]  /*5e70*/  @!UP0 UIADD3 UR10, UPT, UPT, UR18, 0x40, URZ ;  /* 0x00000040120a8890 */ /* 0x000fe2000fffe0ff */
[----:B------:R-:W-:Y:S01]  /*5e80*/  ISETP.NE.AND P0, PT, R14, 0x2, PT ;  /* 0x000000020e00780c */ /* 0x000fe20003f05270 */
[----:B------:R-:W-:Y:S01]  /*5e90*/  @!UP0 UIADD3 UR8, UPT, UPT, UR21, 0x1400, URZ ;  /* 0x0000140015088890 */ /* 0x000fe2000fffe0ff */
[----:B------:R-:W-:Y:S01]  /*5ea0*/  LOP3.LUT R15, R15, 0x1, RZ, 0x3c, !PT ;  /* 0x000000010f0f7812 */ /* 0x000fe200078e3cff */
[----:B------:R-:W-:Y:S01]  /*5eb0*/  @!UP0 UIADD3 UR9, UPT, UPT, UR21, 0x228, URZ ;  /* 0x0000022815098890 */ /* 0x000fe2000fffe0ff */
[----:B------:R-:W-:Y:S01]  /*5ec0*/  @!P1 R2UR UR4, R0 ;  /* 0x00000000000492ca */ /* 0x000fe200000e0000 */
[----:B------:R-:W-:Y:S01]  /*5ed0*/  VOTEU.ALL UP0, P1 ;  /* 0x0000000000ff7886 */ /* 0x000fe20000800000 */
[----:B------:R-:W-:Y:S01]  /*5ee0*/  UMOV UR11, UR19 ;  /* 0x00000013000b7c82 */ /* 0x000fe20008000000 */
[----:B------:R-:W-:Y:S01]  /*5ef0*/  UMOV UR12, UR36 ;  /* 0x00000024000c7c82 */ /* 0x000fe20008000000 */
[----:B------:R-:W-:Y:S01]  /*5f00*/  SEL R0, RZ, 0x1, P0 ;  /* 0x00000001ff007807 */ /* 0x000fe20000000000 */
[----:B------:R-:W-:Y:S01]  /*5f10*/  UIADD3 UR20, UPT, UPT, UR13, UR59, URZ ;  /* 0x0000003b0d147290 */ /* 0x000fe2000fffe0ff */
[----:B------:R-:W-:Y:S01]  /*5f20*/  IMAD.U32 R8, RZ, RZ, UR5 ;  /* 0x00000005ff087e24 */ /* 0x000fe2000f8e00ff */
[----:B------:R-:W-:Y:S01]  /*5f30*/  SEL R14, R14, RZ, P0 ;  /* 0x000000ff0e0e7207 */ /* 0x000fe20000000000 */
[----:B------:R-:W-:Y:S01]  /*5f40*/  UIADD3 UR16, UPT, UPT, UR14, UR62, URZ ;  /* 0x0000003e0e107290 */ /* 0x000fe2000fffe0ff */
[----:B------:R-:W-:Y:S01]  /*5f50*/  LOP3.LUT R13, R13, R0, RZ, 0x3c, !PT ;  /* 0x000000000d0d7212 */ /* 0x000fe200078e3cff */
[----:B------:R-:W-:Y:S01]  /*5f60*/  UPLOP3.LUT UP3, UPT, UPT, UPT, UPT, 0x80, 0x8 ;  /* 0x000000000008789c */ /* 0x000fe20003f6f070 */
[----:B------:R-:W-:Y:S02]  /*5f70*/  UMOV UR36, UR26 ;  /* 0x0000001a00247c82 */ /* 0x000fe40008000000 */
[----:B------:R-:W-:Y:S01]  /*5f80*/  IMAD.U32 R9, RZ, RZ, UR4 ;  /* 0x00000004ff097e24 */ /* 0x000fe2000f8e00ff */
[----:B------:R-:W-:Y:S04]  /*5f90*/  @!P1 R2UR UR4, R8 ;  /* 0x00000000080492ca */ /* 0x000fe800000e0000 */
[----:B------:R-:W-:Y:S11]  /*5fa0*/  @!P1 R2UR UR5, R9 ;  /* 0x00000000090592ca */ /* 0x000ff600000e0000 */
[----:B------:R-:W-:Y:S02]  /*5fb0*/  @!UPT UIADD3 URZ, UPT, UPT, URZ, URZ, URZ ;  /* 0x000000fffffff290 */ /* 0x000fe4000fffe0ff */
[----:B------:R2:W-:Y:S01]  /*5fc0*/  @!UP0 UTMALDG.3D [UR8], [UR4], desc[UR6] ;  /* 0x00000608040085b4 */ /* 0x0005e20008011000 */
[----:B------:R2:W-:Y:S01]  /*5fd0*/  @!P1 SYNCS.ARRIVE.TRANS64.RED.A0TR RZ, [UR21+0x228], R7 ;  /* 0x00022807ffff99a7 */ /* 0x0005e20008300415 */
[----:B------:R-:W-:Y:S01]  /*5fe0*/  SYNCS.ARRIVE.TRANS64.RED.A1T0 RZ, [UR33], RZ ;  /* 0x000000ffffff79a7 */ /* 0x000fe20008100421 */
[----:B------:R-:W-:Y:S05]  /*5ff0*/  BRA.U UP1, `(.L_x_114) ;  /* 0xfffffff5012c7547 */ /* 0x000fea000b83ffff */
[----:B------:R-:W-:-:S04]  /*6000*/  SHF.L.U32 R3, R15, 0x1f, RZ ;  /* 0x0000001f0f037819 */ /* 0x000fc800000006ff */
[----:B------:R-:W3:Y:S02]  /*6010*/  SYNCS.PHASECHK.TRANS64.TRYWAIT P0, [UR21+0x230], R3 ;  /* 0x00023003ff0075a7 */ /* 0x000ee40008001115 */
[----:B---3--:R-:W-:Y:S05]  /*6020*/  @!P0 BRA `(.L_x_115) ;  /* 0x0000003c00fc8947 */ /* 0x008fea0003800000 */
.L_x_237:
[----:B---3--:R-:W-:-:S07]  /*6030*/  MOV R0, UR21 ;  /* 0x0000001500007c02 */ /* 0x008fce0008000f00 */
.L_x_116:
[----:B---3--:R-:W-:-:S04]  /*6040*/  SHF.L.U32 R3, R15, 0x1f, RZ ;  /* 0x0000001f0f037819 */ /* 0x008fc800000006ff */
[----:B------:R3:W4:Y:S03]  /*6050*/  SYNCS.PHASECHK.TRANS64.TRYWAIT P0, [R0+URZ+0x238], R3 ;  /* 0x00023803000075a7 */ /* 0x00072600080011ff */
[----:B----4-:R-:W-:Y:S05]  /*6060*/  @!P0 NANOSLEEP.SYNCS 0x989680 ;  /* 0x009896800000895d */ /* 0x010fea0003900000 */
[----:B------:R-:W4:Y:S02]  /*6070*/  @!P0 SYNCS.PHASECHK.TRANS64 P0, [R0+URZ+0x238], R3 ;  /* 0x00023803000085a7 */ /* 0x000f2400080010ff */
[----:B-12-4-:R-:W-:Y:S05]  /*6080*/  @P0 EXIT ;  /* 0x000000000000094d */ /* 0x016fea0003800000 */
[----:B------:R-:W-:Y:S05]  /*6090*/  BRA `(.L_x_116) ;  /* 0xfffffffc00e87947 */ /* 0x000fea000383ffff */
.L_x_105:
[----:B------:R-:W-:-:S06]  /*60a0*/  UISETP.GE.AND UP0, UPT, UR17, 0x4, UPT ;  /* 0x000000041100788c */ /* 0x000fcc000bf06270 */
[----:B------:R-:W-:-:S13]  /*60b0*/  PLOP3.LUT P0, PT, PT, PT, UP0, 0x80, 0x8 ;  /* 0x000000000008781c */ /* 0x000fda0003f0f008 */
[----:B------:R-:W-:Y:S05]  /*60c0*/  @!P0 EXIT ;  /* 0x000000000000894d */ /* 0x000fea0003800000 */
[----:B------:R-:W1:Y:S08]  /*60d0*/  S2UR UR4, SR_CgaCtaId ;  /* 0x00000000000479c3 */ /* 0x000e700000008800 */
[----:B------:R-:W-:Y:S01]  /*60e0*/  BAR.SYNC.DEFER_BLOCKING 0x6, 0xa0 ;  /* 0x0182800000007b1d */ /* 0x000fe20000010000 */
[C---:B------:R-:W-:Y:S01]  /*60f0*/  IMAD.SHL.U32 R7, R93.reuse, 0x40, RZ ;  /* 0x000000405d077824 */ /* 0x040fe200078e00ff */
[C---:B------:R-:W-:Y:S01]  /*6100*/  LOP3.LUT R95, R93.reuse, 0x60, RZ, 0xc0, !PT ;  /* 0x000000605d5f7812 */ /* 0x040fe200078ec0ff */
[----:B------:R-:W-:-:S02]  /*6110*/  IMAD.SHL.U32 R4, R93, 0x20, RZ ;  /* 0x000000205d047824 */ /* 0x000fc400078e00ff */
[----:B------:R-:W-:Y:S02]  /*6120*/  HFMA2 R36, -RZ, RZ, 0, 0 ;  /* 0x00000000ff247431 */ /* 0x000fe400000001ff */
[----:B------:R-:W-:Y:S01]  /*6130*/  IMAD.SHL.U32 R6, R93, 0x2, RZ ;  /* 0x000000025d067824 */ /* 0x000fe200078e00ff */
[----:B------:R-:W-:Y:S01]  /*6140*/  UMOV UR44, 0x400 ;  /* 0x00000400002c7882 */ /* 0x000fe20000000000 */
[----:B------:R-:W2:Y:S01]  /*6150*/  LDC.64 R82, c[0x0][0x8b0] ;  /* 0x00022c00ff527b82 */ /* 0x000ea20000000a00 */
[----:B------:R-:W-:Y:S01]  /*6160*/  LOP3.LUT R5, R7, 0x180, RZ, 0xc0, !PT ;  /* 0x0000018007057812 */ /* 0x000fe200078ec0ff */
[----:B------:R-:W-:Y:S01]  /*6170*/  IMAD.U32 R37, R93, 0x10000, RZ ;  /* 0x000100005d257824 */ /* 0x000fe200078e00ff */
[----:B------:R-:W-:Y:S01]  /*6180*/  LOP3.LUT R4, R4, 0xc00, RZ, 0xc0, !PT ;  /* 0x00000c0004047812 */ /* 0x000fe200078ec0ff */
[----:B------:R-:W-:Y:S01]  /*6190*/  IMAD.MOV.U32 R92, RZ, RZ, RZ ;  /* 0x000000ffff5c7224 */ /* 0x000fe200078e00ff */
[----:B------:R-:W-:Y:S01]  /*61a0*/  LOP3.LUT R6, R5, 0x20, R6, 0xf8, !PT ;  /* 0x0000002005067812 */ /* 0x000fe200078ef806 */
[----:B------:R-:W-:Y:S01]  /*61b0*/  IMAD.SHL.U32 R5, R93, 0x8, RZ ;  /* 0x000000085d057824 */ /* 0x000fe200078e00ff */
[----:B------:R-:W-:Y:S01]  /*61c0*/  LOP3.LUT R4, R4, 0x40, R7, 0xf8, !PT ;  /* 0x0000004004047812 */ /* 0x000fe200078ef807 */
[----:B------:R-:W3:Y:S01]  /*61d0*/  LDC.64 R80, c[0x0][0x8a8] ;  /* 0x00022a00ff507b82 */ /* 0x000ee20000000a00 */
[----:B------:R-:W-:Y:S01]  /*61e0*/  LOP3.LUT R37, R37, 0x600000, RZ, 0xc0, !PT ;  /* 0x0060000025257812 */ /* 0x000fe200078ec0ff */
[----:B------:R-:W-:Y:S01]  /*61f0*/  IMAD.MOV.U32 R87, RZ, RZ, RZ ;  /* 0x000000ffff577224 */ /* 0x000fe200078e00ff */
[----:B------:R-:W-:-:S02]  /*6200*/  LOP3.LUT R5, R6, 0x30, R5, 0x78, !PT ;  /* 0x0000003006057812 */ /* 0x000fc400078e7805 */
[----:B------:R-:W-:Y:S02]  /*6210*/  CS2R R90, SRZ ;  /* 0x00000000005a7805 */ /* 0x000fe4000001ff00 */
[----:B------:R-:W-:Y:S01]  /*6220*/  LOP3.LUT R4, R4, 0x200, R7, 0xf8, !PT ;  /* 0x0000020004047812 */ /* 0x000fe200078ef807 */
[----:B------:R-:W-:Y:S01]  /*6230*/  IMAD.MOV.U32 R89, RZ, RZ, RZ ;  /* 0x000000ffff597224 */ /* 0x000fe200078e00ff */
[----:B------:R-:W-:Y:S01]  /*6240*/  LOP3.LUT R93, R93, 0x2, RZ, 0xc0, !PT ;  /* 0x000000025d5d7812 */ /* 0x000fe200078ec0ff */
[----:B-1----:R-:W-:Y:S01]  /*6250*/  ULEA UR44, UR4, UR44, 0x18 ;  /* 0x0000002c042c7291 */ /* 0x002fe2000f8ec0ff */
[----:B------:R-:W-:Y:S01]  /*6260*/  LOP3.LUT R71, R4, R5, RZ, 0xfc, !PT ;  /* 0x0000000504477212 */ /* 0x000fe200078efcff */
[----:B------:R-:W1:Y:S01]  /*6270*/  LDCU UR57, c[0x0][0x370] ;  /* 0x00006e00ff3977ac */ /* 0x000e620008000800 */
[----:B------:R-:W-:Y:S01]  /*6280*/  IADD3 R88, PT, PT, -R93, RZ, RZ ;  /* 0x000000ff5d587210 */ /* 0x000fe20007ffe1ff */
[----:B------:R-:W-:Y:S01]  /*6290*/  UIADD3 UR4, UPT, UPT, UR44, 0x2400, URZ ;  /* 0x000024002c047890 */ /* 0x000fe2000fffe0ff */
[----:B------:R-:W4:Y:S04]  /*62a0*/  LDCU UR43, c[0x0][0xb0c] ;  /* 0x00016180ff2b77ac */ /* 0x000f280008000800 */
[----:B------:R-:W1:Y:S01]  /*62b0*/  LDS R0, [UR44+0x300] ;  /* 0x0003002cff007984 */ /* 0x000e620008000800 */
[----:B------:R-:W-:Y:S01]  /*62c0*/  IMAD.U32 R94, RZ, RZ, UR4 ;  /* 0x00000004ff5e7e24 */ /* 0x000fe2000f8e00ff */
[----:B------:R-:W1:Y:S01]  /*62d0*/  LDCU UR39, c[0x0][0xb30] ;  /* 0x00016600ff2777ac */ /* 0x000e620008000800 */
[----:B------:R-:W1:Y:S01]  /*62e0*/  LDCU.64 UR46, c[0x0][0x888] ;  /* 0x00011100ff2e77ac */ /* 0x000e620008000a00 */
[----:B------:R-:W1:Y:S01]  /*62f0*/  LDCU.64 UR40, c[0x0][0xb28] ;  /* 0x00016500ff2877ac */ /* 0x000e620008000a00 */
[----:B------:R-:W1:Y:S01]  /*6300*/  LDCU.64 UR60, c[0x0][0x890] ;  /* 0x00011200ff3c77ac */ /* 0x000e620008000a00 */
[----:B------:R-:W1:Y:S01]  /*6310*/  LDCU.128 UR52, c[0x0][0xb10] ;  /* 0x00016200ff3477ac */ /* 0x000e620008000c00 */
[----:B------:R-:W1:Y:S01]  /*6320*/  LDCU UR56, c[0x0][0x374] ;  /* 0x00006e80ff3877ac */ /* 0x000e620008000800 */
[----:B------:R-:W-:Y:S01]  /*6330*/  UIADD3 UR63, UPT, UPT, UR44, 0x400, URZ ;  /* 0x000004002c3f7890 */ /* 0x000fe2000fffe0ff */
[----:B-1234-:R-:W-:-:S11]  /*6340*/  IMAD.IADD R37, R0, 0x1, R37 ;  /* 0x0000000100257824 */ /* 0x01efd600078e0225 */
.L_x_142:
[----:B------:R-:W-:Y:S02]  /*6350*/  LEA R3, R87, UR44, 0x3 ;  /* 0x0000002c57037c11 */ /* 0x000fe4000f8e18ff */
[----:B------:R-:W-:Y:S02]  /*6360*/  SHF.L.U32 R0, R91, 0x1f, RZ ;  /* 0x0000001f5b007819 */ /* 0x000fe400000006ff */
[----:B------:R-:W-:Y:S02]  /*6370*/  LEA R5, R87, UR44, 0x4 ;  /* 0x0000002c57057c11 */ /* 0x000fe4000f8e20ff */
[----:B-1----:R-:W1:Y:S02]  /*6380*/  SYNCS.PHASECHK.TRANS64.TRYWAIT P0, [R3+URZ+0x250], R0 ;  /* 0x00025000030075a7 */ /* 0x002e6400080011ff */
[----:B-1----:R-:W-:Y:S05]  /*6390*/  @!P0 BRA `(.L_x_117) ;  /* 0x0000003c00388947 */ /* 0x002fea0003800000 */
.L_x_238:
        /* <DEDUP_REMOVED lines=8> */
[----:B--2---:R-:W-:Y:S11]  /*6420*/  LOP3.LUT P0, RZ, R6, 0x1, RZ, 0xc0, !PT ;  /* 0x0000000106ff7812 */ /* 0x004ff6000780c0ff */
[----:B------:R-:W-:Y:S02]  /*6430*/  @!UPT UIADD3 URZ, UPT, UPT, URZ, URZ, URZ ;  /* 0x000000fffffff290 */ /* 0x000fe4000fffe0ff */
[----:B---3--:R-:W-:Y:S01]  /*6440*/  VOTEU.ANY UP1, P0 ;  /* 0x0000000000ff7886 */ /* 0x008fe20000020100 */
[----:B------:R-:W-:Y:S01]  /*6450*/  PLOP3.LUT P0, PT, PT, PT, UP1, 0x80, 0x8 ;  /* 0x000000000008781c */ /* 0x000fe20003f0f018 */
[----:B------:R-:W-:Y:S11]  /*6460*/  UP2UR UR45, UPR, URZ, 0x2 ;  /* 0x00000002ff2d7883 */ /* 0x000ff60008000000 */
[----:B------:R-:W-:Y:S01]  /*6470*/  @!UPT UIADD3 URZ, UPT, UPT, URZ, URZ, URZ ;  /* 0x000000fffffff290 */ /* 0x000fe2000fffe0ff */
[----:B-1----:R-:W-:Y:S02]  /*6480*/  @P0 SHF.R.U32.HI R0, RZ, 0x10, R5 ;  /* 0x00000010ff000819 */ /* 0x002fe40000011605 */
        /* <DEDUP_REMOVED lines=12> */
[----:B------:R-:W2:Y:S01]  /*6550*/  LDCU UR12, c[0x0][0xb20] ;  /* 0x00016400ff0c77ac */ /* 0x000ea20008000800 */
[----:B------:R-:W-:Y:S02]  /*6560*/  UIMAD.WIDE.U32 UR4, UR56, UR55, URZ ;  /* 0x00000037380472a5 */ /* 0x000fe4000f8e00ff */
[----:B------:R-:W-:Y:S02]  /*6570*/  UIMAD.WIDE.U32 UR6, UR57, UR52, URZ ;  /* 0x00000034390672a5 */ /* 0x000fe4000f8e00ff */
[----:B------:R-:W-:Y:S02]  /*6580*/  UISETP.NE.AND UP0, UPT, UR54, 0x1, UPT ;  /* 0x000000013600788c */ /* 0x000fe4000bf05270 */
[----:B------:R-:W-:Y:S02]  /*6590*/  UIMAD.WIDE.U32 UR8, UR37, UR55, URZ ;  /* 0x00000037250872a5 */ /* 0x000fe4000f8e00ff */
[----:B------:R-:W-:Y:S02]  /*65a0*/  UIMAD.WIDE.U32 UR10, UR38, UR52, URZ ;  /* 0x00000034260a72a5 */ /* 0x000fe4000f8e00ff */
[----:B------:R-:W-:Y:S02]  /*65b0*/  UISETP.NE.AND UP1, UPT, UR43, 0x1, UPT ;  /* 0x000000012b00788c */ /* 0x000fe4000bf25270 */
[----:B------:R-:W-:Y:S01]  /*65c0*/  UISETP.NE.AND UP2, UPT, UR42, 0x1, UPT ;  /* 0x000000012a00788c */ /* 0x000fe2000bf45270 */
[----:B------:R-:W-:Y:S02]  /*65d0*/  UMOV UR4, UR5 ;  /* 0x0000000500047c82 */ /* 0x000fe40008000000 */
[----:B--2---:R-:W-:Y:S03]  /*65e0*/  USHF.R.U32.HI UR5, URZ, UR12, UR4 ;  /* 0x0000000cff057299 */ /* 0x004fe60008011604 */
[----:B------:R-:W-:Y:S02]  /*65f0*/  UMOV UR4, UR7 ;  /* 0x0000000700047c82 */ /* 0x000fe40008000000 */
[----:B------:R-:W-:Y:S02]  /*6600*/  USHF.R.U32.HI UR7, URZ, UR53, UR4 ;  /* 0x00000035ff077299 */ /* 0x000fe40008011604 */
[----:B------:R-:W-:Y:S02]  /*6610*/  USEL UR4, UR56, UR5, !UP0 ;  /* 0x0000000538047287 */ /* 0x000fe4000c000000 */
[----:B------:R-:W-:Y:S01]  /*6620*/  USEL UR7, UR57, UR7, !UP1 ;  /* 0x0000000739077287 */ /* 0x000fe2000c800000 */
[----:B------:R-:W-:Y:S01]  /*6630*/  UMOV UR5, UR9 ;  /* 0x0000000900057c82 */ /* 0x000fe20008000000 */
[----:B------:R-:W-:Y:S02]  /*6640*/  UIMAD.WIDE.U32 UR8, UR4, UR40, URZ ;  /* 0x00000028040872a5 */ /* 0x000fe4000f8e00ff */
[----:B------:R-:W-:Y:S03]  /*6650*/  USHF.R.U32.HI UR6, URZ, UR12, UR5 ;  /* 0x0000000cff067299 */ /* 0x000fe60008011605 */
[----:B------:R-:W-:Y:S01]  /*6660*/  UMOV UR5, UR11 ;  /* 0x0000000b00057c82 */ /* 0x000fe20008000000 */
[----:B------:R-:W-:Y:S02]  /*6670*/  UIMAD.WIDE.U32 UR10, UR7, UR40, URZ ;  /* 0x00000028070a72a5 */ /* 0x000fe4000f8e00ff */
[----:B------:R-:W-:Y:S02]  /*6680*/  USHF.R.U32.HI UR12, URZ, UR53, UR5 ;  /* 0x00000035ff0c7299 */ /* 0x000fe40008011605 */
[----:B------:R-:W-:Y:S01]  /*6690*/  USEL UR6, UR37, UR6, !UP0 ;  /* 0x0000000625067287 */ /* 0x000fe2000c000000 */
[----:B------:R-:W-:Y:S02]  /*66a0*/  UMOV UR5, UR9 ;  /* 0x0000000900057c82 */ /* 0x000fe40008000000 */
[----:B------:R-:W-:Y:S01]  /*66b0*/  UMOV UR10, UR11 ;  /* 0x0000000b000a7c82 */ /* 0x000fe20008000000 */
[----:B------:R-:W-:Y:S02]  /*66c0*/  @UP2 USHF.R.U32.HI UR4, URZ, UR41, UR5 ;  /* 0x00000029ff042299 */ /* 0x000fe40008011605 */
[----:B------:R-:W-:Y:S02]  /*66d0*/  @UP2 USHF.R.U32.HI UR7, URZ, UR41, UR10 ;  /* 0x00000029ff072299 */ /* 0x000fe4000801160a */
[----:B------:R-:W-:Y:S02]  /*66e0*/  UIMAD UR4, UR42, UR4, URZ ;  /* 0x000000042a0472a4 */ /* 0x000fe4000f8e02ff */
[----:B------:R-:W-:Y:S02]  /*66f0*/  UIMAD.WIDE.U32 UR10, UR6, UR40, URZ ;  /* 0x00000028060a72a5 */ /* 0x000fe4000f8e00ff */
[----:B------:R-:W-:Y:S02]  /*6700*/  USEL UR5, UR38, UR12, !UP1 ;  /* 0x0000000c26057287 */ /* 0x000fe4000c800000 */
[----:B------:R-:W-:Y:S02]  /*6710*/  UIMAD UR8, UR42, UR7, URZ ;  /* 0x000000072a0872a4 */ /* 0x000fe4000f8e02ff */
[----:B------:R-:W-:Y:S03]  /*6720*/  UISETP.GE.AND UP0, UPT, UR6, UR4, UPT ;  /* 0x000000040600728c */ /* 0x000fe6000bf06270 */
[----:B------:R-:W-:Y:S01]  /*6730*/  UMOV UR4, UR11 ;  /* 0x0000000b00047c82 */ /* 0x000fe20008000000 */
[----:B------:R-:W-:Y:S02]  /*6740*/  UISETP.GE.OR UP0, UPT, UR5, UR8, UP0 ;  /* 0x000000080500728c */ /* 0x000fe40008706670 */
[----:B------:R-:W-:Y:S02]  /*6750*/  USHF.R.U32.HI UR4, URZ, UR41, UR4 ;  /* 0x00000029ff047299 */ /* 0x000fe40008011604 */
[----:B------:R-:W-:Y:S02]  /*6760*/  UIMAD.WIDE.U32 UR8, UR5, UR40, URZ ;  /* 0x00000028050872a5 */ /* 0x000fe4000f8e00ff */
[----:B------:R-:W-:Y:S02]  /*6770*/  USEL UR11, UR6, UR4, !UP2 ;  /* 0x00000004060b7287 */ /* 0x000fe4000d000000 */
[----:B------:R-:W-:Y:S02]  /*6780*/  UIADD3 UR8, UPT, UPT, -UR5, URZ, URZ ;  /* 0x000000ff05087290 */ /* 0x000fe4000fffe1ff */
[----:B------:R-:W-:Y:S01]  /*6790*/  UIADD3 UR10, UPT, UPT, -UR11, URZ, URZ ;  /* 0x000000ff0b0a7290 */ /* 0x000fe2000fffe1ff */
[----:B------:R-:W-:Y:S01]  /*67a0*/  @!UP0 UMOV UR4, UR9 ;  /* 0x0000000900048c82 */ /* 0x000fe20008000000 */
[----:B------:R-:W-:Y:S02]  /*67b0*/  UIADD3 UR9, UPT, UPT, -UR6, URZ, URZ ;  /* 0x000000ff06097290 */ /* 0x000fe4000fffe1ff */
[----:B------:R-:W-:Y:S02]  /*67c0*/  @!UP0 USHF.R.U32.HI UR4, URZ, UR41, UR4 ;  /* 0x00000029ff048299 */ /* 0x000fe40008011604 */
[----:B------:R-:W-:Y:S02]  /*67d0*/  UIMAD UR10, UR42, UR10, UR6 ;  /* 0x0000000a2a0a72a4 */ /* 0x000fe4000f8e0206 */
[----:B------:R-:W-:Y:S04]  /*67e0*/  @!UP0 USEL UR4, UR5, UR4, !UP2 ;  /* 0x0000000405048287 */ /* 0x000fe8000d000000 */
[----:B------:R-:W-:Y:S02]  /*67f0*/  @!UP0 UIMAD UR10, UR7, UR10, UR4 ;  /* 0x0000000a070a82a4 */ /* 0x000fe4000f8e0204 */
[----:B------:R-:W-:Y:S02]  /*6800*/  @!UP0 UIADD3 UR11, UPT, UPT, UR11, -UR4, URZ ;  /* 0x800000040b0b8290 */ /* 0x000fe4000fffe0ff */
[----:B------:R-:W-:Y:S02]  /*6810*/  UIMAD UR7, UR43, UR8, UR38 ;  /* 0x000000082b0772a4 */ /* 0x000fe4000f8e0226 */
[----:B------:R-:W-:Y:S02]  /*6820*/  @!UP0 UIMAD UR6, UR11, UR42, UR5 ;  /* 0x0000002a0b0682a4 */ /* 0x000fe4000f8e0205 */
[----:B------:R-:W-:Y:S01]  /*6830*/  UIMAD UR4, UR54, UR9, UR37 ;  /* 0x00000009360472a4 */ /* 0x000fe2000f8e0225 */
[----:B------:R-:W-:Y:S02]  /*6840*/  @!UP0 UMOV UR5, UR10 ;  /* 0x0000000a00058c82 */ /* 0x000fe40008000000 */
[----:B------:R-:W-:Y:S02]  /*6850*/  UIMAD UR38, UR5, UR43, UR7 ;  /* 0x0000002b052672a4 */ /* 0x000fe4000f8e0207 */
[----:B------:R-:W-:Y:S11]  /*6860*/  UIMAD UR37, UR6, UR54, UR4 ;  /* 0x00000036062572a4 */ /* 0x000ff6000f8e0204 */
[----:B------:R-:W-:Y:S01]  /*6870*/  @!UPT UIADD3 URZ, UPT, UPT, URZ, URZ, URZ ;  /* 0x000000fffffff290 */ /* 0x000fe2000fffe0ff */
.L_x_118:
[----:B------:R-:W-:Y:S01]  /*6880*/  UISETP.NE.AND UP0, UPT, UR39, 0x1, UPT ;  /* 0x000000012700788c */ /* 0x000fe2000bf05270 */
[----:B------:R-:W-:Y:S01]  /*6890*/  IADD3 R87, PT, PT, R87, 0x1, RZ ;  /* 0x0000000157577810 */ /* 0x000fe20007ffe0ff */
[----:B------:R-:W-:Y:S02]  /*68a0*/  USHF.L.U32 UR50, UR16, 0x6, URZ ;  /* 0x0000000610327899 */ /* 0x000fe400080006ff */
[----:B------:R-:W-:Y:S07]  /*68b0*/  USHF.L.U32 UR49, UR20, 0x7, URZ ;  /* 0x0000000714317899 */ /* 0x000fee00080006ff */
[----:B------:R-:W2:Y:S01]  /*68c0*/  @!UP0 LDCU.128 UR12, c[0x0][0xb10] ;  /* 0x00016200ff0c87ac */ /* 0x000ea20008000c00 */
[----:B------:R-:W3:Y:S01]  /*68d0*/  @!UP0 LDCU UR5, c[0x0][0xb0c] ;  /* 0x00016180ff0587ac */ /* 0x000ee20008000800 */
[----:B------:R-:W4:Y:S01]  /*68e0*/  @!UP0 LDCU UR10, c[0x0][0xb20] ;  /* 0x00016400ff0a87ac */ /* 0x000f220008000800 */
[----:B--2---:R-:W-:Y:S02]  /*68f0*/  UIMAD.WIDE.U32 UR8, UR38, UR12, URZ ;  /* 0x0000000c260872a5 */ /* 0x004fe4000f8e00ff */
[----:B------:R-:W-:Y:S02]  /*6900*/  UIMAD.WIDE.U32 UR6, UR37, UR15, URZ ;  /* 0x0000000f250672a5 */ /* 0x000fe4000f8e00ff */
[----:B------:R-:W-:Y:S03]  /*6910*/  @!UP0 UISETP.NE.AND UP1, UPT, UR14, 0x1, UPT ;  /* 0x000000010e00888c */ /* 0x000fe6000bf25270 */
[----:B------:R-:W-:Y:S01]  /*6920*/  @!UP0 UMOV UR4, UR9 ;  /* 0x0000000900048c82 */ /* 0x000fe20008000000 */
[----:B---3--:R-:W-:Y:S02]  /*6930*/  @!UP0 UISETP.NE.AND UP2, UPT, UR5, 0x1, UPT ;  /* 0x000000010500888c */ /* 0x008fe4000bf45270 */
[----:B------:R-:W-:Y:S01]  /*6940*/  @!UP0 USHF.R.U32.HI UR4, URZ, UR13, UR4 ;  /* 0x0000000dff048299 */ /* 0x000fe20008011604 */
[----:B------:R-:W-:Y:S02]  /*6950*/  @!UP0 UMOV UR6, UR7 ;  /* 0x0000000700068c82 */ /* 0x000fe40008000000 */
[----:B----4-:R-:W-:Y:S02]  /*6960*/  @!UP0 USHF.R.U32.HI UR6, URZ, UR10, UR6 ;  /* 0x0000000aff068299 */ /* 0x010fe40008011606 */
[----:B------:R-:W-:Y:S02]  /*6970*/  @!UP0 USEL UR7, UR38, UR4, !UP2 ;  /* 0x0000000426078287 */ /* 0x000fe4000d000000 */
[----:B------:R-:W-:Y:S04]  /*6980*/  @!UP0 USEL UR6, UR37, UR6, !UP1 ;  /* 0x0000000625068287 */ /* 0x000fe8000c800000 */
[----:B------:R-:W-:Y:S02]  /*6990*/  @!UP0 UIADD3 UR4, UPT, UPT, -UR7, UR6, URZ ;  /* 0x0000000607048290 */ /* 0x000fe4000fffe1ff */
[----:B------:R-:W-:Y:S02]  /*69a0*/  @!UP0 UIADD3 UR6, UPT, UPT, UR7, -UR6, URZ ;  /* 0x8000000607068290 */ /* 0x000fe4000fffe0ff */
[----:B------:R-:W-:Y:S02]  /*69b0*/  @!UP0 UIMAD UR38, UR4, UR5, UR38 ;  /* 0x00000005042682a4 */ /* 0x000fe4000f8e0226 */
[----:B------:R-:W-:Y:S02]  /*69c0*/  @!UP0 UIMAD UR37, UR6, UR14, UR37 ;  /* 0x0000000e062582a4 */ /* 0x000fe4000f8e0225 */
[----:B------:R-:W-:Y:S09]  /*69d0*/  ULOP3.LUT UP0, URZ, UR63, 0x1b0, URZ, 0xc0, !UPT ;  /* 0x000001b03fff7892 */ /* 0x000ff2000f80c0ff */
[----:B------:R-:W-:Y:S05]  /*69e0*/  BRA.U !UP0, `(.L_x_119) ;  /* 0x0000000108407547 */ /* 0x000fea000b800000 */
[----:B------:R-:W2:Y:S01]  /*69f0*/  LDCU.64 UR8, c[0x4][0x80] ;  /* 0x01001000ff0877ac */ /* 0x000ea20008000a00 */
[----:B------:R-:W-:Y:S01]  /*6a00*/  MOV R3, 0x0 ;  /* 0x0000000000037802 */ /* 0x000fe20000000f00 */
[----:B------:R-:W-:Y:S02]  /*6a10*/  HFMA2 R12, -RZ, RZ, 0, 5.9604644775390625e-08 ;  /* 0x00000001ff0c7431 */ /* 0x000fe400000001ff */
[----:B------:R-:W-:Y:S02]  /*6a20*/  IMAD.MOV.U32 R8, RZ, RZ, 0x70 ;  /* 0x00000070ff087424 */ /* 0x000fe400078e00ff */
[----:B------:R-:W-:Y:S01]  /*6a30*/  IMAD.MOV.U32 R13, RZ, RZ, RZ ;  /* 0x000000ffff0d7224 */ /* 0x000fe200078e00ff */
[----:B------:R-:W3:Y:S01]  /*6a40*/  LDCU.64 UR6, c[0x4][0x88] ;  /* 0x01001100ff0677ac */ /* 0x000ee20008000a00 */
[----:B------:R-:W4:Y:S01]  /*6a50*/  LDC.64 R2, c[0x4][R3] ;  /* 0x0100000003027b82 */ /* 0x000f220000000a00 */
[----:B------:R-:W1:Y:S01]  /*6a60*/  LDCU.64 UR4, c[0x4][0x8] ;  /* 0x01000100ff0477ac */ /* 0x000e620008000a00 */
[----:B--2---:R-:W-:Y:S01]  /*6a70*/  MOV R5, UR9 ;  /* 0x0000000900057c02 */ /* 0x004fe20008000f00 */
[----:B------:R-:W-:Y:S01]  /*6a80*/  IMAD.U32 R4, RZ, RZ, UR8 ;  /* 0x00000008ff047e24 */ /* 0x000fe2000f8e00ff */
[----:B---3--:R-:W-:Y:S01]  /*6a90*/  MOV R7, UR7 ;  /* 0x0000000700077c02 */ /* 0x008fe20008000f00 */
[----:B------:R-:W-:Y:S01]  /*6aa0*/  IMAD.U32 R6, RZ, RZ, UR6 ;  /* 0x00000006ff067e24 */ /* 0x000fe2000f8e00ff */
[----:B-1----:R-:W-:Y:S01]  /*6ab0*/  MOV R11, UR5 ;  /* 0x00000005000b7c02 */ /* 0x002fe20008000f00 */
[----:B------:R-:W-:Y:S02]  /*6ac0*/  IMAD.U32 R10, RZ, RZ, UR4 ;  /* 0x00000004ff0a7e24 */ /* 0x000fe4000f8e00ff */
[----:B------:R-:W-:Y:S07]  /*6ad0*/  LEPC R20, `(.L_x_119) ;  /* 0x000000001014794e */ /* 0x000fee0000000000 */
[----:B----45:R-:W-:Y:S05]  /*6ae0*/  CALL.ABS.NOINC R2 ;  /* 0x0000000002007343 */ /* 0x030fea0003c00000 */
.L_x_119:
[----:B------:R-:W-:Y:S01]  /*6af0*/  LOP3.LUT P0, RZ, R94, 0x1b0, RZ, 0xc0, !PT ;  /* 0x000001b05eff7812 */ /* 0x000fe2000780c0ff */
[----:B------:R-:W-:Y:S11]  /*6b00*/  BSSY.RECONVERGENT B6, `(.L_x_120) ;  /* 0x0000013000067945 */ /* 0x000ff60003800200 */
[----:B------:R-:W-:Y:S01]  /*6b10*/  @!UPT UIADD3 URZ, UPT, UPT, URZ, URZ, URZ ;  /* 0x000000fffffff290 */ /* 0x000fe2000fffe0ff */
[----:B------:R-:W-:Y:S05]  /*6b20*/  @!P0 BRA `(.L_x_121) ;  /* 0x0000000000408947 */ /* 0x000fea0003800000 */
        /* <DEDUP_REMOVED lines=16> */
.L_x_121:
[----:B------:R-:W-:Y:S05]  /*6c30*/  BSYNC.RECONVERGENT B6 ;  /* 0x0000000000067941 */ /* 0x000fea0003800200 */
.L_x_120:
[----:B------:R-:W-:Y:S01]  /*6c40*/  R2UR UR4, R86 ;  /* 0x00000000560472ca */ /* 0x000fe200000e0000 */
[----:B------:R-:W-:Y:S01]  /*6c50*/  UISETP.NE.U32.AND UP0, UPT, UR60, URZ, UPT ;  /* 0x000000ff3c00728c */ /* 0x000fe2000bf05070 */
[----:B------:R-:W-:Y:S02]  /*6c60*/  ISETP.NE.U32.AND P4, PT, R82, RZ, PT ;  /* 0x000000ff5200720c */ /* 0x000fe40003f85070 */
[----:B------:R-:W-:Y:S01]  /*6c70*/  ISETP.NE.U32.AND P2, PT, RZ, UR46, PT ;  /* 0x0000002eff007c0c */ /* 0x000fe2000bf45070 */
[----:B------:R-:W-:Y:S01]  /*6c80*/  UISETP.NE.AND.EX UP1, UPT, UR61, URZ, UPT, UP0 ;  /* 0x000000ff3d00728c */ /* 0x000fe2000bf25300 */
[----:B------:R-:W-:Y:S01]  /*6c90*/  ISETP.NE.AND.EX P4, PT, R83, RZ, PT, P4 ;  /* 0x000000ff5300720c */ /* 0x000fe20003f85340 */
[----:B------:R-:W-:Y:S01]  /*6ca0*/  UPLOP3.LUT UP0, UPT, UPT, UPT, UPT, 0x40, 0x4 ;  /* 0x000000000004789c */ /* 0x000fe20003f0e870 */
[----:B------:R-:W-:Y:S05]  /*6cb0*/  ISETP.NE.AND.EX P2, PT, RZ, UR47, PT, P2 ;  /* 0x0000002fff007c0c */ /* 0x000fea000bf45320 */
[----:B------:R-:W-:Y:S06]  /*6cc0*/  UISETP.NE.AND UP2, UPT, UR4, URZ, UPT ;  /* 0x000000ff0400728c */ /* 0x000fec000bf45270 */
[----:B------:R-:W-:Y:S05]  /*6cd0*/  PLOP3.LUT P1, PT, PT, PT, UP2, 0x80, 0x8 ;  /* 0x000000000008781c */ /* 0x000fea0003f2f028 */
[----:B------:R-:W-:Y:S06]  /*6ce0*/  @UP2 UPLOP3.LUT UP0, UPT, UPT, UPT, UP1, 0x80, 0x8 ;  /* 0x000000000008289c */ /* 0x000fec0003f0f010 */
[----:B------:R-:W-:Y:S01]  /*6cf0*/  PLOP3.LUT P0, PT, PT, PT, UP0, 0x80, 0x8 ;  /* 0x000000000008781c */ /* 0x000fe20003f0f008 */
[----:B------:R-:W-:Y:S01]  /*6d00*/  @!UPT UIADD3 URZ, UPT, UPT, URZ, URZ, URZ ;  /* 0x000000fffffff290 */ /* 0x000fe2000fffe0ff */
[----:B------:R-:W-:Y:S11]  /*6d10*/  BRA.U !UP1, `(.L_x_122) ;  /* 0x00000001093c7547 */ /* 0x000ff6000b800000 */
[----:B------:R-:W-:Y:S01]  /*6d20*/  UISETP.NE.U32.AND UP0, UPT, UR46, URZ, UPT ;  /* 0x000000ff2e00728c */ /* 0x000fe2000bf05070 */
[----:B-1----:R-:W-:Y:S01]  /*6d30*/  HFMA2 R0, -RZ, RZ, 0, 5.9604644775390625e-08 ;  /* 0x00000001ff007431 */ /* 0x002fe200000001ff */
[----:B------:R-:W1:Y:S01]  /*6d40*/  LDCU.64 UR8, c[0x0][0x358] ;  /* 0x00006b00ff0877ac */ /* 0x000e620008000a00 */
[----:B------:R-:W-:Y:S01]  /*6d50*/  IMAD.MOV.U32 R84, RZ, RZ, 0x1 ;  /* 0x00000001ff547424 */ /* 0x000fe200078e00ff */
[----:B------:R-:W-:Y:S06]  /*6d60*/  UISETP.NE.AND.EX UP0, UPT, UR47, URZ, UPT, UP0 ;  /* 0x000000ff2f00728c */ /* 0x000fec000bf05300 */
[----:B------:R-:W-:Y:S05]  /*6d70*/  PLOP3.LUT P3, PT, PT, PT, UP0, 0x80, 0x8 ;  /* 0x000000000008781c */ /* 0x000fea0003f6f008 */
[----:B------:R-:W2:Y:S01]  /*6d80*/  @UP0 LDCU.64 UR4, c[0x0][0x888] ;  /* 0x00011100ff0407ac */ /* 0x000ea20008000a00 */
[----:B------:R-:W-:Y:S07]  /*6d90*/  @UP0 UIMAD UR6, UR36, UR60, URZ ;  /* 0x0000003c240602a4 */ /* 0x000fee000f8e02ff */
[----:B------:R-:W-:Y:S01]  /*6da0*/  @!P3 PRMT R84, R0, 0x7610, R84 ;  /* 0x000076100054b816 */ /* 0x000fe20000000054 */
[----:B--2---:R-:W-:Y:S06]  /*6db0*/  @UP0 UIMAD.WIDE UR4, UR6, 0x4, UR4 ;  /* 0x00000004060408a5 */ /* 0x004fec000f8e0204 */
[----:B------:R-:W-:Y:S01]  /*6dc0*/  IMAD.U32 R2, RZ, RZ, UR4 ;  /* 0x00000004ff027e24 */ /* 0x000fe2000f8e00ff */
[----:B------:R-:W-:Y:S04]  /*6dd0*/  MOV R3, UR5 ;  /* 0x0000000500037c02 */ /* 0x000fe80008000f00 */
[----:B------:R-:W2:Y:S01]  /*6de0*/  @!UP0 LDCU UR4, c[0x0][0x880] ;  /* 0x00011000ff0487ac */ /* 0x000ea20008000800 */
[----:B-1---5:R3:W5:Y:S02]  /*6df0*/  @P3 LDG.E R41, desc[UR8][R2.64] ;  /* 0x0000000802293981 */ /* 0x022764000c1e1900 */
[----:B--23--:R-:W-:Y:S02]  /*6e00*/  @!P3 IMAD.U32 R41, RZ, RZ, UR4 ;  /* 0x00000004ff29be24 */ /* 0x00cfe4000f8e00ff */
.L_x_122:
[----:B------:R-:W-:Y:S05]  /*6e10*/  @!P4 BRA `(.L_x_123) ;  /* 0x000000000024c947 */ /* 0x000fea0003800000 */
[----:B------:R-:W-:Y:S01]  /*6e20*/  ISETP.NE.U32.AND P3, PT, R80, RZ, PT ;  /* 0x000000ff5000720c */ /* 0x000fe20003f65070 */
[----:B------:R-:W2:Y:S03]  /*6e30*/  LDCU.64 UR4, c[0x0][0x358] ;  /* 0x00006b00ff0477ac */ /* 0x000ea60008000a00 */
[----:B------:R-:W-:Y:S11]  /*6e40*/  ISETP.NE.AND.EX P3, PT, R81, RZ, PT, P3 ;  /* 0x000000ff5100720c */ /* 0x000ff60003f65330 */
[----:B------:R-:W-:Y:S02]  /*6e50*/  @!UPT UIADD3 URZ, UPT, UPT, URZ, URZ, URZ ;  /* 0x000000fffffff290 */ /* 0x000fe4000fffe0ff */
[----:B------:R-:W3:Y:S01]  /*6e60*/  @P3 LDC.64 R2, c[0x0][0x8a8] ;  /* 0x00022a00ff023b82 */ /* 0x000ee20000000a00 */
[----:B-1----:R-:W-:Y:S04]  /*6e70*/  @P3 IMAD R0, R82, UR36, RZ ;  /* 0x0000002452003c24 */ /* 0x002fe8000f8e02ff */
[----:B---3--:R-:W-:Y:S05]  /*6e80*/  @P3 IMAD.WIDE R2, R0, 0x4, R2 ;  /* 0x0000000400023825 */ /* 0x008fea00078e0202 */
[----:B--2--5:R2:W5:Y:S02]  /*6e90*/  @P3 LDG.E R38, desc[UR4][R2.64] ;  /* 0x0000000402263981 */ /* 0x024564000c1e1900 */
[----:B--2---:R-:W3:Y:S02]  /*6ea0*/  @!P3 LDC R38, c[0x0][0x8a0] ;  /* 0x00022800ff26bb82 */ /* 0x004ee40000000800 */
.L_x_123:
[----:B-----5:R-:W-:Y:S01]  /*6eb0*/  FSETP.NEU.AND P4, PT, R41, RZ, PT ;  /* 0x000000ff2900720b */ /* 0x020fe20003f8d000 */
[----:B------:R-:W-:Y:S01]  /*6ec0*/  BSSY B1, `(.L_x_124) ;  /* 0x0000042000017945 */ /* 0x000fe20003800000 */
[----:B------:R-:W-:Y:S01]  /*6ed0*/  SEL R5, RZ, 0xffffffff, P2 ;  /* 0xffffffffff057807 */ /* 0x000fe20001000000 */
[----:B------:R-:W-:Y:S01]  /*6ee0*/  IMAD.MOV.U32 R102, RZ, RZ, 0x1 ;  /* 0x00000001ff667424 */ /* 0x000fe200078e00ff */
[----:B------:R-:W-:Y:S02]  /*6ef0*/  LOP3.LUT P3, RZ, R84, 0xff, RZ, 0xc0, !PT ;  /* 0x000000ff54ff7812 */ /* 0x000fe4000786c0ff */
[----:B------:R-:W-:Y:S02]  /*6f00*/  CS2R R78, SRZ ;  /* 0x00000000004e7805 */ /* 0x000fe4000001ff00 */
[----:B------:R-:W-:Y:S02]  /*6f10*/  @P1 SEL R4, RZ, 0xffffffff, P4 ;  /* 0xffffffffff041807 */ /* 0x000fe40002000000 */
[----:B------:R-:W-:Y:S02]  /*6f20*/  CS2R R76, SRZ ;  /* 0x00000000004c7805 */ /* 0x000fe4000001ff00 */
[----:B------:R-:W-:Y:S02]  /*6f30*/  LEA R2, R90, UR44, 0x3 ;  /* 0x0000002c5a027c11 */ /* 0x000fe4000f8e18ff */
[----:B------:R-:W-:Y:S02]  /*6f40*/  CS2R R74, SRZ ;  /* 0x00000000004a7805 */ /* 0x000fe4000001ff00 */
[----:B------:R-:W-:Y:S02]  /*6f50*/  @P0 SEL R4, R5, R4, !P3 ;  /* 0x0000000405040207 */ /* 0x000fe40005800000 */
[----:B------:R-:W-:Y:S02]  /*6f60*/  CS2R R72, SRZ ;  /* 0x0000000000487805 */ /* 0x000fe4000001ff00 */
[----:B------:R-:W-:Y:S02]  /*6f70*/  LEA R100, R36, UR44, 0x3 ;  /* 0x0000002c24647c11 */ /* 0x000fe4000f8e18ff */
[----:B------:R-:W-:Y:S02]  /*6f80*/  @P1 LOP3.LUT R4, R4, 0x1, RZ, 0xc0, !PT ;  /* 0x0000000104041812 */ /* 0x000fe400078ec0ff */
[----:B------:R-:W-:Y:S02]  /*6f90*/  SHF.L.U32 R3, R92, 0x1f, RZ ;  /* 0x0000001f5c037819 */ /* 0x000fe400000006ff */
[----:B------:R-:W-:Y:S02]  /*6fa0*/  ISETP.NE.U32.OR P6, PT, R4, 0x1, !P1 ;  /* 0x000000010400780c */ /* 0x000fe40004fc5470 */
[----:B------:R-:W-:Y:S02]  /*6fb0*/  PLOP3.LUT P2, PT, PT, PT, UP1, 0x80, 0x8 ;  /* 0x000000000008781c */ /* 0x000fe40003f4f018 */
[C---:B------:R-:W-:Y:S02]  /*6fc0*/  LEA.HI R39, R36.reuse, R36, RZ, 0x1 ;  /* 0x0000002424277211 */ /* 0x040fe400078f08ff */
[----:B------:R-:W-:Y:S02]  /*6fd0*/  SEL R4, RZ, 0xffffffff, P4 ;  /* 0xffffffffff047807 */ /* 0x000fe40002000000 */
[----:B------:R-:W-:Y:S01]  /*6fe0*/  P2R R96, PR, RZ, 0x40 ;  /* 0x00000040ff607803 */ /* 0x000fe20000000000 */
[C---:B-1----:R-:W-:Y:S01]  /*6ff0*/  IMAD.SHL.U32 R0, R39.reuse, 0x40, RZ ;  /* 0x0000004027007824 */ /* 0x042fe200078e00ff */
[----:B------:R-:W-:Y:S03]  /*7000*/  LOP3.LUT R39, R39, 0xffe, RZ, 0xc0, !PT ;  /* 0x00000ffe27277812 */ /* 0x000fe600078ec0ff */
[----:B------:R-:W-:Y:S02]  /*7010*/  @P6 SHF.L.U32 R7, R89, 0x1f, RZ ;  /* 0x0000001f59076819 */ /* 0x000fe400000006ff */
[----:B------:R-:W-:Y:S01]  /*7020*/  @P2 SEL R4, R5, R4, !P3 ;  /* 0x0000000405042207 */ /* 0x000fe20005800000 */
[----:B------:R-:W-:Y:S01]  /*7030*/  IMAD.IADD R39, R36, 0x1, -R39 ;  /* 0x0000000124277824 */ /* 0x000fe200078e0a27 */
[----:B------:R-:W1:Y:S01]  /*7040*/  @P6 SYNCS.PHASECHK.TRANS64.TRYWAIT P1, [R2+URZ+0x220], R7 ;  /* 0x00022007020065a7 */ /* 0x000e6200080211ff */
[----:B------:R-:W-:Y:S02]  /*7050*/  LOP3.LUT R0, R0, 0xffffff80, RZ, 0xc0, !PT ;  /* 0xffffff8000007812 */ /* 0x000fe400078ec0ff */
[----:B------:R-:W-:Y:S03]  /*7060*/  LOP3.LUT R4, R4, 0x1, RZ, 0xc0, !PT ;  /* 0x0000000104047812 */ /* 0x000fe600078ec0ff */
[----:B------:R-:W-:Y:S01]  /*7070*/  IMAD.IADD R0, R37, 0x1, R0 ;  /* 0x0000000125007824 */ /* 0x000fe200078e0200 */
[----:B------:R-:W-:Y:S03]  /*7080*/  ISETP.NE.U32.AND P5, PT, R4, 0x1, PT ;  /* 0x000000010400780c */ /* 0x000fe60003fa5070 */
[----:B------:R-:W-:Y:S01]  /*7090*/  IMAD R39, R39, 0x100000, R0 ;  /* 0x0010000027277824 */ /* 0x000fe200078e0200 */
[----:B------:R-:W-:Y:S01]  /*70a0*/  P2R R103, PR, RZ, 0x20 ;  /* 0x00000020ff677803 */ /* 0x000fe20000000000 */
[----:B------:R2:W4:Y:S01]  /*70b0*/  SYNCS.PHASECHK.TRANS64.TRYWAIT P0, [R100+URZ+0x270], R3 ;  /* 0x00027003640075a7 */ /* 0x00052200080011ff */
[----:B-1----:R-:W-:Y:S01]  /*70c0*/  @P6 SEL R102, RZ, 0x1, !P1 ;  /* 0x00000001ff666807 */ /* 0x002fe20004800000 */
[----:B--2---:R-:W-:Y:S06]  /*70d0*/  @!P6 BRA `(.L_x_125) ;  /* 0x000000000080e947 */ /* 0x004fec0003800000 */
[----:B------:R-:W-:Y:S01]  /*70e0*/  @P5 IMAD R6, R90, 0x1000, R71 ;  /* 0x000010005a065824 */ /* 0x000fe200078e0247 */
[----:B------:R-:W1:Y:S01]  /*70f0*/  S2R R0, SR_CgaCtaId ;  /* 0x0000000000007919 */ /* 0x000e620000008800 */
[----:B------:R-:W-:Y:S01]  /*7100*/  ISETP.NE.AND P1, PT, R102, RZ, PT ;  /* 0x000000ff6600720c */ /* 0x000fe20003f25270 */
[----:B------:R-:W-:Y:S01]  /*7110*/  BSSY B0, `(.L_x_126) ;  /* 0x000000b000007945 */ /* 0x000fe20003800000 */
[----:B------:R-:W-:Y:S01]  /*7120*/  @P5 VIADD R4, R6, UR44 ;  /* 0x0000002c06045c36 */ /* 0x000fe20008000000 */
[----:B------:R-:W-:Y:S02]  /*7130*/  CS2R R74, SRZ ;  /* 0x00000000004a7805 */ /* 0x000fe4000001ff00 */
[----:B------:R-:W-:Y:S02]  /*7140*/  CS2R R72, SRZ ;  /* 0x0000000000487805 */ /* 0x000fe4000001ff00 */
[----:B------:R-:W-:Y:S01]  /*7150*/  CS2R R78, SRZ ;  /* 0x00000000004e7805 */ /* 0x000fe2000001ff00 */
[----:B------:R-:W-:Y:S01]  /*7160*/  @P5 IMAD R4, R93, -0x10, R4 ;  /* 0xfffffff05d045824 */ /* 0x000fe200078e0204 */
[----:B------:R-:W-:Y:S04]  /*7170*/  CS2R R76, SRZ ;  /* 0x00000000004c7805 */ /* 0x000fe8000001ff00 */
[----:B------:R-:W-:Y:S05]  /*7180*/  @P1 BRA `(.L_x_127) ;  /* 0x00000000000c1947 */ /* 0x000fea0003800000 */
[----:B------:R-:W-:Y:S04]  /*7190*/  SHF.L.U32 R5, R89, 0x1f, RZ ;  /* 0x0000001f59057819 */ /* 0x000fe800000006ff */
[----:B------:R-:W2:Y:S02]  /*71a0*/  SYNCS.PHASECHK.TRANS64.TRYWAIT P1, [R2+URZ+0x220], R5 ;  /* 0x00022005020075a7 */ /* 0x000ea400080211ff */
[----:B--2---:R-:W-:Y:S05]  /*71b0*/  @!P1 BRA `(.L_x_128) ;  /* 0x0000002c00c49947 */ /* 0x004fea0003800000 */
.L_x_127:
[----:B------:R-:W-:Y:S05]  /*71c0*/  BSYNC B0 ;  /* 0x0000000000007941 */ /* 0x000fea0003800000 */
.L_x_126:
[----:B------:R-:W-:Y:S01]  /*71d0*/  ISETP.NE.AND P1, PT, R103, RZ, PT ;  /* 0x000000ff6700720c */ /* 0x000fe20003f25270 */
[----:B--2---:R-:W-:Y:S02]  /*71e0*/  VIADD R5, R2, 0x230 ;  /* 0x0000023002057836 */ /* 0x004fe40000000000 */
[----:B------:R-:W-:Y:S03]  /*71f0*/  VIADD R90, R90, 0x1 ;  /* 0x000000015a5a7836 */ /* 0x000fe60000000000 */
[----:B-1----:R-:W-:Y:S07]  /*7200*/  PRMT R0, R0, 0x654, R5 ;  /* 0x0000065400007816 */ /* 0x002fee0000000005 */
[----:B------:R1:W2:Y:S04]  /*7210*/  @P1 LDS.128 R72, [R6+UR44+0x400] ;  /* 0x0004002c06481984 */ /* 0x0002a80008000c00 */
[----:B------:R1:W1:Y:S01]  /*7220*/  @P1 LDS.128 R76, [R4+0x410] ;  /* 0x00041000044c1984 */ /* 0x0002620000000c00 */
[C---:B------:R-:W-:Y:S01]  /*7230*/  ISETP.NE.AND P1, PT, R90.reuse, 0x2, PT ;  /* 0x000000025a00780c */ /* 0x040fe20003f25270 */
[----:B------:R-:W-:Y:S01]  /*7240*/  @!PT LDS RZ, [RZ] ;  /* 0x00000000fffff984 */ /* 0x000fe20000000800 */
[----:B------:R-:W-:Y:S01]  /*7250*/  @!PT LDS RZ, [RZ] ;  /* 0x00000000fffff984 */ /* 0x000fe20000000800 */
[----:B------:R-:W-:Y:S01]  /*7260*/  @!PT LDS RZ, [RZ] ;  /* 0x00000000fffff984 */ /* 0x000fe20000000800 */
[----:B------:R-:W-:Y:S01]  /*7270*/  @!PT LDS RZ, [RZ] ;  /* 0x00000000fffff984 */ /* 0x000fe20000000800 */
[----:B------:R5:W-:Y:S06]  /*7280*/  MEMBAR.ALL.CTA ;  /* 0x0000000000007992 */ /* 0x000bec0000008000 */
[----:B-----5:R-:W5:Y:S01]  /*7290*/  FENCE.VIEW.ASYNC.S ;  /* 0x00000000000073c6 */ /* 0x020f620000000000 */
[----:B------:R-:W-:Y:S01]  /*72a0*/  SEL R90, R90, RZ, P1 ;  /* 0x000000ff5a5a7207 */ /* 0x000fe20000800000 */
[----:B-----5:R5:W-:Y:S02]  /*72b0*/  SYNCS.ARRIVE.TRANS64.RED.A1T0 RZ, [R0+URZ], RZ ;  /* 0x000000ff00ff79a7 */ /* 0x020be400081004ff */
[----:B-----5:R-:W-:Y:S04]  /*72c0*/  SEL R0, RZ, 0x1, P1 ;  /* 0x00000001ff007807 */ /* 0x020fe80000800000 */
[----:B--2---:R-:W-:Y:S02]  /*72d0*/  LOP3.LUT R89, R89, R0, RZ, 0x3c, !PT ;  /* 0x0000000059597212 */ /* 0x004fe400078e3cff */
.L_x_125:
[----:B------:R-:W-:Y:S05]  /*72e0*/  BSYNC B1 ;  /* 0x0000000000017941 */ /* 0x000fea0003800000 */
.L_x_124:
[----:B------:R-:W-:Y:S04]  /*72f0*/  SHF.R.U32.HI R0, RZ, 0x15, R39 ;  /* 0x00000015ff007819 */ /* 0x000fe80000011627 */
[----:B------:R-:W-:Y:S01]  /*7300*/  LOP3.LUT P1, RZ, R0, 0x3, R85, 0x48, !PT ;  /* 0x0000000300ff7812 */ /* 0x000fe20007824855 */
[----:B------:R-:W-:Y:S01]  /*7310*/  @!UPT UIADD3 URZ, UPT, UPT, URZ, URZ, URZ ;  /* 0x000000fffffff290 */ /* 0x000fe2000fffe0ff */
[----:B----4-:R-:W-:Y:S11]  /*7320*/  @P0 BRA `(.L_x_129) ;  /* 0x0000000000080947 */ /* 0x010ff60003800000 */
[----:B------:R-:W2:Y:S02]  /*7330*/  SYNCS.PHASECHK.TRANS64.TRYWAIT P0, [R100+URZ+0x270], R3 ;  /* 0x00027003640075a7 */ /* 0x000ea400080011ff */
[----:B--2---:R-:W-:Y:S05]  /*7340*/  @!P0 BRA `(.L_x_130) ;  /* 0x0000002c00748947 */ /* 0x004fea0003800000 */
.L_x_129:
[----:B------:R-:W-:Y:S05]  /*7350*/  @!P1 BRA `(.L_x_131) ;  /* 0x0000000000409947 */ /* 0x000fea0003800000 */
[----:B------:R-:W4:Y:S01]  /*7360*/  LDCU.64 UR8, c[0x4][0x70] ;  /* 0x01000e00ff0877ac */ /* 0x000f220008000a00 */
[----:B--2---:R-:W-:Y:S01]  /*7370*/  MOV R3, 0x0 ;  /* 0x0000000000037802 */ /* 0x004fe20000000f00 */
[----:B------:R-:W-:Y:S02]  /*7380*/  HFMA2 R12, -RZ, RZ, 0, 5.9604644775390625e-08 ;  /* 0x00000001ff0c7431 */ /* 0x000fe400000001ff */
[----:B------:R-:W-:Y:S02]  /*7390*/  IMAD.MOV.U32 R8, RZ, RZ, 0x192 ;  /* 0x00000192ff087424 */ /* 0x000fe400078e00ff */
[----:B------:R-:W-:Y:S01]  /*73a0*/  IMAD.MOV.U32 R13, RZ, RZ, RZ ;  /* 0x000000ffff0d7224 */ /* 0x000fe200078e00ff */
[----:B------:R-:W2:Y:S01]  /*73b0*/  LDCU.64 UR6, c[0x4][0x78] ;  /* 0x01000f00ff0677ac */ /* 0x000ea20008000a00 */
[----:B------:R-:W3:Y:S01]  /*73c0*/  LDC.64 R2, c[0x4][R3] ;  /* 0x0100000003027b82 */ /* 0x000ee20000000a00 */
[----:B------:R-:W5:Y:S01]  /*73d0*/  LDCU.64 UR4, c[0x4][0x10] ;  /* 0x01000200ff0477ac */ /* 0x000f620008000a00 */
[----:B----4-:R-:W-:Y:S01]  /*73e0*/  MOV R5, UR9 ;  /* 0x0000000900057c02 */ /* 0x010fe20008000f00 */
[----:B-1----:R-:W-:Y:S01]  /*73f0*/  IMAD.U32 R4, RZ, RZ, UR8 ;  /* 0x00000008ff047e24 */ /* 0x002fe2000f8e00ff */
[----:B--2---:R-:W-:Y:S01]  /*7400*/  MOV R7, UR7 ;  /* 0x0000000700077c02 */ /* 0x004fe20008000f00 */
[----:B------:R-:W-:Y:S01]  /*7410*/  IMAD.U32 R6, RZ, RZ, UR6 ;  /* 0x00000006ff067e24 */ /* 0x000fe2000f8e00ff */
[----:B-----5:R-:W-:Y:S01]  /*7420*/  MOV R11, UR5 ;  /* 0x00000005000b7c02 */ /* 0x020fe20008000f00 */
[----:B------:R-:W-:Y:S02]  /*7430*/  IMAD.U32 R10, RZ, RZ, UR4 ;  /* 0x00000004ff0a7e24 */ /* 0x000fe4000f8e00ff */
[----:B------:R-:W-:Y:S07]  /*7440*/  LEPC R20, `(.L_x_131) ;  /* 0x000000001014794e */ /* 0x000fee0000000000 */
[----:B---3--:R-:W-:Y:S05]  /*7450*/  CALL.ABS.NOINC R2 ;  /* 0x0000000002007343 */ /* 0x008fea0003c00000 */
.L_x_131:
[-C--:B------:R-:W-:Y:S01]  /*7460*/  F2FP.F16.E4M3.UNPACK_B R42, R72.reuse ;  /* 0x00000048ff2a723e */ /* 0x080fe200020006ff */
[----:B------:R-:W-:Y:S05]  /*7470*/  WARPSYNC.ALL ;  /* 0x0000000000007948 */ /* 0x000fea0003800000 */
[----:B------:R-:W-:Y:S01]  /*7480*/  R2UR UR4, R39 ;  /* 0x00000000270472ca */ /* 0x000fe200000e0000 */
[--C-:B------:R-:W-:Y:S01]  /*7490*/  HADD2.F32 R40, -RZ, R42.reuse.H0_H0 ;  /* 0x2000002aff287230 */ /* 0x100fe20000004100 */
[----:B------:R-:W-:Y:S01]  /*74a0*/  F2FP.F16.E4M3.UNPACK_B R43, R72.H1 ;  /* 0x00000048ff2b723e */ /* 0x000fe200030006ff */
[----:B------:R-:W-:Y:S01]  /*74b0*/  HADD2.F32 R42, -RZ, R42.H1_H1 ;  /* 0x3000002aff2a7230 */ /* 0x000fe20000004100 */
[-C--:B------:R-:W-:Y:S01]  /*74c0*/  F2FP.F16.E4M3.UNPACK_B R45, R73.reuse ;  /* 0x00000049ff2d723e */ /* 0x080fe200020006ff */
[----:B------:R-:W-:Y:S01]  /*74d0*/  BSSY.RECONVERGENT B0, `(.L_x_132) ;  /* 0x0000099000007945 */ /* 0x000fe20003800200 */
[----:B------:R-:W-:Y:S01]  /*74e0*/  F2FP.F16.E4M3.UNPACK_B R47, R73.H1 ;  /* 0x00000049ff2f723e */ /* 0x000fe200030006ff */
[--C-:B------:R-:W-:Y:S01]  /*74f0*/  HADD2.F32 R44, -RZ, R43.reuse.H0_H0 ;  /* 0x2000002bff2c7230 */ /* 0x100fe20000004100 */
[-C--:B------:R-:W-:Y:S01]  /*7500*/  F2FP.F16.E4M3.UNPACK_B R49, R74.reuse ;  /* 0x0000004aff31723e */ /* 0x080fe200020006ff */
[----:B------:R-:W-:Y:S01]  /*7510*/  HADD2.F32 R46, -RZ, R43.H1_H1 ;  /* 0x3000002bff2e7230 */ /* 0x000fe20000004100 */
[----:B------:R-:W-:Y:S01]  /*7520*/  F2FP.F16.E4M3.UNPACK_B R51, R74.H1 ;  /* 0x0000004aff33723e */ /* 0x000fe200030006ff */
[--C-:B------:R-:W-:Y:S01]  /*7530*/  HADD2.F32 R43, -RZ, R45.reuse.H0_H0 ;  /* 0x2000002dff2b7230 */ /* 0x100fe20000004100 */
[-C--:B------:R-:W-:Y:S01]  /*7540*/  F2FP.F16.E4M3.UNPACK_B R53, R75.reuse ;  /* 0x0000004bff35723e */ /* 0x080fe200020006ff */
[----:B-1----:R-:W-:Y:S01]  /*7550*/  LDTM.16dp32bit_t0_t15.x32 R4, tmem[UR4] ;  /* 0x00000004000479ee */ /* 0x002fe20008a80000 */
[----:B------:R-:W3:Y:S01]  /*7560*/  LDTM.16dp32bit_t16_t31.x32 R4, tmem[UR4+0x20] ;  /* 0x00002004000479ee */ /* 0x000ee20008aa0000 */
[----:B------:R-:W-:Y:S01]  /*7570*/  ISETP.NE.AND P6, PT, R96, RZ, PT ;  /* 0x000000ff6000720c */ /* 0x000fe20003fc5270 */
[----:B------:R-:W-:Y:S01]  /*7580*/  HADD2.F32 R48, -RZ, R45.H1_H1 ;  /* 0x3000002dff307230 */ /* 0x000fe20000004100 */
[----:B------:R-:W-:Y:S01]  /*7590*/  IADD3 R109, PT, PT, R71, UR44, RZ ;  /* 0x0000002c476d7c10 */ /* 0x000fe2000fffe0ff */
[----:B------:R-:W-:Y:S01]  /*75a0*/  HADD2.F32 R52, -RZ, R49.H1_H1 ;  /* 0x30000031ff347230 */ /* 0x000fe20000004100 */
[----:B------:R-:W-:Y:S01]  /*75b0*/  SHF.L.U32 R108, R88, 0x4, RZ ;  /* 0x00000004586c7819 */ /* 0x000fe200000006ff */
[----:B------:R-:W-:Y:S01]  /*75c0*/  HADD2.F32 R56, -RZ, R53.H1_H1 ;  /* 0x30000035ff387230 */ /* 0x000fe20000004100 */
[----:B------:R-:W-:Y:S01]  /*75d0*/  F2FP.F16.E4M3.UNPACK_B R55, R75.H1 ;  /* 0x0000004bff37723e */ /* 0x000fe200030006ff */
[--C-:B------:R-:W-:Y:S01]  /*75e0*/  HADD2.F32 R45, -RZ, R47.reuse.H0_H0 ;  /* 0x2000002fff2d7230 */ /* 0x100fe20000004100 */
[----:B------:R-:W-:Y:S01]  /*75f0*/  IADD3 R101, PT, PT, R109, R108, RZ ;  /* 0x0000006c6d657210 */ /* 0x000fe20007ffe0ff */
[----:B------:R-:W-:Y:S01]  /*7600*/  HADD2.F32 R50, -RZ, R47.H1_H1 ;  /* 0x3000002fff327230 */ /* 0x000fe20000004100 */
[-C--:B------:R-:W-:Y:S01]  /*7610*/  F2FP.F16.E4M3.UNPACK_B R57, R76.reuse ;  /* 0x0000004cff39723e */ /* 0x080fe200020006ff */
[----:B------:R-:W-:Y:S01]  /*7620*/  HADD2.F32 R47, -RZ, R49.H0_H0 ;  /* 0x20000031ff2f7230 */ /* 0x000fe20000004100 */
[----:B------:R-:W-:Y:S01]  /*7630*/  F2FP.F16.E4M3.UNPACK_B R59, R76.H1 ;  /* 0x0000004cff3b723e */ /* 0x000fe200030006ff */
[----:B------:R-:W-:Y:S01]  /*7640*/  HADD2.F32 R49, -RZ, R51.H0_H0 ;  /* 0x20000033ff317230 */ /* 0x000fe20000004100 */
[-C--:B------:R-:W-:Y:S01]  /*7650*/  F2FP.F16.E4M3.UNPACK_B R61, R77.reuse ;  /* 0x0000004dff3d723e */ /* 0x080fe200020006ff */
[----:B------:R-:W-:Y:S01]  /*7660*/  HADD2.F32 R60, -RZ, R57.H1_H1 ;  /* 0x30000039ff3c7230 */ /* 0x000fe20000004100 */
[----:B------:R-:W-:Y:S01]  /*7670*/  F2FP.F16.E4M3.UNPACK_B R63, R77.H1 ;  /* 0x0000004dff3f723e */ /* 0x000fe200030006ff */
[----:B------:R-:W-:Y:S01]  /*7680*/  HADD2.F32 R54, -RZ, R51.H1_H1 ;  /* 0x30000033ff367230 */ /* 0x000fe20000004100 */
[-C--:B------:R-:W-:Y:S01]  /*7690*/  F2FP.F16.E4M3.UNPACK_B R65, R78.reuse ;  /* 0x0000004eff41723e */ /* 0x080fe200020006ff */
[----:B------:R-:W-:Y:S01]  /*76a0*/  HADD2.F32 R51, -RZ, R53.H0_H0 ;  /* 0x20000035ff337230 */ /* 0x000fe20000004100 */
[----:B------:R-:W-:Y:S01]  /*76b0*/  F2FP.F16.E4M3.UNPACK_B R67, R78.H1 ;  /* 0x0000004eff43723e */ /* 0x000fe200030006ff */
[----:B------:R-:W-:Y:S01]  /*76c0*/  HADD2.F32 R64, -RZ, R61.H1_H1 ;  /* 0x3000003dff407230 */ /* 0x000fe20000004100 */
[----:B------:R-:W-:Y:S01]  /*76d0*/  ISETP.NE.AND P0, PT, R95, RZ, PT ;  /* 0x000000ff5f00720c */ /* 0x000fe20003f05270 */
[C---:B---3--:R-:W-:Y:S01]  /*76e0*/  FMUL R0, R38.reuse, R4 ;  /* 0x0000000426007220 */ /* 0x048fe20000400000 */
[C---:B------:R-:W-:Y:S01]  /*76f0*/  FMUL R2, R38.reuse, R5 ;  /* 0x0000000526027220 */ /* 0x040fe20000400000 */
[C---:B------:R-:W-:Y:S01]  /*7700*/  FMUL R4, R38.reuse, R8 ;  /* 0x0000000826047220 */ /* 0x040fe20000400000 */
[C---:B------:R-:W-:Y:S01]  /*7710*/  FMUL R5, R38.reuse, R9 ;  /* 0x0000000926057220 */ /* 0x040fe20000400000 */
[C---:B------:R-:W-:Y:S01]  /*7720*/  FFMA R0, R41.reuse, R40, R0 ;  /* 0x0000002829007223 */ /* 0x040fe20000000000 */
[C---:B------:R-:W-:Y:S01]  /*7730*/  FFMA R2, R41.reuse, R42, R2 ;  /* 0x0000002a29027223 */ /* 0x040fe20000000002 */
[C---:B------:R-:W-:Y:S01]  /*7740*/  FMUL R8, R38.reuse, R12 ;  /* 0x0000000c26087220 */ /* 0x040fe20000400000 */
[C---:B------:R-:W-:Y:S01]  /*7750*/  FMUL R9, R38.reuse, R13 ;  /* 0x0000000d26097220 */ /* 0x040fe20000400000 */
[C---:B------:R-:W-:Y:S01]  /*7760*/  FMUL R12, R38.reuse, R16 ;  /* 0x00000010260c7220 */ /* 0x040fe20000400000 */
[C---:B------:R-:W-:Y:S01]  /*7770*/  FMUL R13, R38.reuse, R17 ;  /* 0x00000011260d7220 */ /* 0x040fe20000400000 */
[C---:B------:R-:W-:Y:S01]  /*7780*/  FMUL R16, R38.reuse, R20 ;  /* 0x0000001426107220 */ /* 0x040fe20000400000 */
[C---:B------:R-:W-:Y:S01]  /*7790*/  FMUL R17, R38.reuse, R21 ;  /* 0x0000001526117220 */ /* 0x040fe20000400000 */
[C---:B------:R-:W-:Y:S01]  /*77a0*/  FMUL R20, R38.reuse, R24 ;  /* 0x0000001826147220 */ /* 0x040fe20000400000 */
[C---:B------:R-:W-:Y:S01]  /*77b0*/  FMUL R21, R38.reuse, R25 ;  /* 0x0000001926157220 */ /* 0x040fe20000400000 */
[----:B------:R-:W-:Y:S02]  /*77c0*/  HADD2.F32 R68, -RZ, R65.H1_H1 ;  /* 0x30000041ff447230 */ /* 0x000fe40000004100 */
[C---:B------:R-:W-:Y:S01]  /*77d0*/  FMUL R24, R38.reuse, R28 ;  /* 0x0000001c26187220 */ /* 0x040fe20000400000 */
[C---:B------:R-:W-:Y:S01]  /*77e0*/  FMUL R25, R38.reuse, R29 ;  /* 0x0000001d26197220 */ /* 0x040fe20000400000 */
[C---:B------:R-:W-:Y:S01]  /*77f0*/  FMUL R28, R38.reuse, R32 ;  /* 0x00000020261c7220 */ /* 0x040fe20000400000 */
[C---:B------:R-:W-:Y:S01]  /*7800*/  FMUL R29, R38.reuse, R33 ;  /* 0x00000021261d7220 */ /* 0x040fe20000400000 */
[C---:B--2---:R-:W-:Y:S01]  /*7810*/  FMUL R3, R38.reuse, R6 ;  /* 0x0000000626037220 */ /* 0x044fe20000400000 */
[C---:B------:R-:W-:Y:S01]  /*7820*/  FMUL R7, R38.reuse, R7 ;  /* 0x0000000726077220 */ /* 0x040fe20000400000 */
[C---:B------:R-:W-:Y:S01]  /*7830*/  FMUL R6, R38.reuse, R10 ;  /* 0x0000000a26067220 */ /* 0x040fe20000400000 */
[C---:B------:R-:W-:Y:S01]  /*7840*/  FMUL R11, R38.reuse, R11 ;  /* 0x0000000b260b7220 */ /* 0x040fe20000400000 */
[C---:B------:R-:W-:Y:S01]  /*7850*/  FFMA R3, R41.reuse, R44, R3 ;  /* 0x0000002c29037223 */ /* 0x040fe20000000003 */
[C---:B------:R-:W-:Y:S01]  /*7860*/  FFMA R7, R41.reuse, R46, R7 ;  /* 0x0000002e29077223 */ /* 0x040fe20000000007 */
[C---:B------:R-:W-:Y:S01]  /*7870*/  FFMA R4, R41.reuse, R43, R4 ;  /* 0x0000002b29047223 */ /* 0x040fe20000000004 */
[----:B------:R-:W-:Y:S01]  /*7880*/  F2FP.F16.E4M3.UNPACK_B R40, R79 ;  /* 0x0000004fff28723e */ /* 0x000fe200020006ff */
[C---:B------:R-:W-:Y:S01]  /*7890*/  FFMA R5, R41.reuse, R48, R5 ;  /* 0x0000003029057223 */ /* 0x040fe20000000005 */
[C---:B------:R-:W-:Y:S01]  /*78a0*/  FFMA R6, R41.reuse, R45, R6 ;  /* 0x0000002d29067223 */ /* 0x040fe20000000006 */
[----:B------:R-:W-:Y:S01]  /*78b0*/  F2FP.F16.E4M3.UNPACK_B R42, R79.H1 ;  /* 0x0000004fff2a723e */ /* 0x000fe200030006ff */
[C---:B------:R-:W-:Y:S01]  /*78c0*/  FFMA R11, R41.reuse, R50, R11 ;  /* 0x00000032290b7223 */ /* 0x040fe2000000000b */
[----:B------:R-:W-:Y:S01]  /*78d0*/  FFMA R8, R41, R47, R8 ;  /* 0x0000002f29087223 */ /* 0x000fe20000000008 */
[----:B------:R-:W-:Y:S01]  /*78e0*/  F2FP.SATFINITE.E4M3.F32.PACK_AB_MERGE_C R97, R7, R3, RZ ;  /* 0x000000030761723e */ /* 0x000fe200048070ff */
[C---:B------:R-:W-:Y:S01]  /*78f0*/  FFMA R9, R41.reuse, R52, R9 ;  /* 0x0000003429097223 */ /* 0x040fe20000000009 */
[----:B------:R-:W-:Y:S01]  /*7900*/  FMUL R10, R38, R14 ;  /* 0x0000000e260a7220 */ /* 0x000fe20000400000 */
[----:B------:R-:W-:Y:S01]  /*7910*/  LEA R109, R90, UR44, 0x3 ;  /* 0x0000002c5a6d7c11 */ /* 0x000fe2000f8e18ff */
[----:B------:R-:W-:Y:S01]  /*7920*/  FMUL R15, R38, R15 ;  /* 0x0000000f260f7220 */ /* 0x000fe20000400000 */
[--C-:B------:R-:W-:Y:S01]  /*7930*/  HADD2.F32 R53, -RZ, R55.reuse.H0_H0 ;  /* 0x20000037ff357230 */ /* 0x100fe20000004100 */
[----:B------:R-:W-:Y:S01]  /*7940*/  F2FP.SATFINITE.E4M3.F32.PACK_AB_MERGE_C R96, R2, R0, R97 ;  /* 0x000000000260723e */ /* 0x000fe20004807061 */
[----:B------:R-:W-:Y:S01]  /*7950*/  FFMA R10, R41, R49, R10 ;  /* 0x00000031290a7223 */ /* 0x000fe2000000000a */
[----:B------:R-:W-:Y:S01]  /*7960*/  F2FP.SATFINITE.E4M3.F32.PACK_AB_MERGE_C R97, R11, R6, RZ ;  /* 0x000000060b61723e */ /* 0x000fe200048070ff */
[C---:B------:R-:W-:Y:S01]  /*7970*/  FFMA R15, R41.reuse, R54, R15 ;  /* 0x00000036290f7223 */ /* 0x040fe2000000000f */
[C---:B------:R-:W-:Y:S01]  /*7980*/  FFMA R12, R41.reuse, R51, R12 ;  /* 0x00000033290c7223 */ /* 0x040fe2000000000c */
[----:B------:R-:W-:Y:S01]  /*7990*/  FFMA R13, R41, R56, R13 ;  /* 0x00000038290d7223 */ /* 0x000fe2000000000d */
[----:B------:R-:W-:Y:S01]  /*79a0*/  F2FP.SATFINITE.E4M3.F32.PACK_AB_MERGE_C R97, R5, R4, R97 ;  /* 0x000000040561723e */ /* 0x000fe20004807061 */
[----:B------:R-:W-:Y:S01]  /*79b0*/  HADD2.F32 R58, -RZ, R55.H1_H1 ;  /* 0x30000037ff3a7230 */ /* 0x000fe20000004100 */
[----:B------:R-:W-:Y:S01]  /*79c0*/  F2FP.SATFINITE.E4M3.F32.PACK_AB_MERGE_C R98, R15, R10, RZ ;  /* 0x0000000a0f62723e */ /* 0x000fe200048070ff */
[----:B------:R-:W-:Y:S02]  /*79d0*/  HADD2.F32 R55, -RZ, R57.H0_H0 ;  /* 0x20000039ff377230 */ /* 0x000fe40000004100 */
[C---:B------:R-:W-:Y:S01]  /*79e0*/  FMUL R14, R38.reuse, R18 ;  /* 0x00000012260e7220 */ /* 0x040fe20000400000 */
[C---:B------:R-:W-:Y:S01]  /*79f0*/  FMUL R19, R38.reuse, R19 ;  /* 0x0000001326137220 */ /* 0x040fe20000400000 */
[--C-:B------:R-:W-:Y:S02]  /*7a00*/  HADD2.F32 R57, -RZ, R59.reuse.H0_H0 ;  /* 0x2000003bff397230 */ /* 0x100fe40000004100 */
[C---:B------:R-:W-:Y:S01]  /*7a10*/  FMUL R18, R38.reuse, R22 ;  /* 0x0000001626127220 */ /* 0x040fe20000400000 */
[C---:B------:R-:W-:Y:S01]  /*7a20*/  FFMA R14, R41.reuse, R53, R14 ;  /* 0x00000035290e7223 */ /* 0x040fe2000000000e */
[----:B------:R-:W-:Y:S02]  /*7a30*/  HADD2.F32 R62, -RZ, R59.H1_H1 ;  /* 0x3000003bff3e7230 */ /* 0x000fe40000004100 */
[C---:B------:R-:W-:Y:S01]  /*7a40*/  FFMA R19, R41.reuse, R58, R19 ;  /* 0x0000003a29137223 */ /* 0x040fe20000000013 */
[----:B------:R-:W-:Y:S02]  /*7a50*/  HADD2.F32 R59, -RZ, R61.H0_H0 ;  /* 0x2000003dff3b7230 */ /* 0x000fe40000004100 */
[C---:B------:R-:W-:Y:S01]  /*7a60*/  FMUL R23, R38.reuse, R23 ;  /* 0x0000001726177220 */ /* 0x040fe20000400000 */
[C---:B------:R-:W-:Y:S01]  /*7a70*/  FFMA R16, R41.reuse, R55, R16 ;  /* 0x0000003729107223 */ /* 0x040fe20000000010 */
[C---:B------:R-:W-:Y:S01]  /*7a80*/  FFMA R17, R41.reuse, R60, R17 ;  /* 0x0000003c29117223 */ /* 0x040fe20000000011 */
[--C-:B------:R-:W-:Y:S02]  /*7a90*/  HADD2.F32 R61, -RZ, R63.reuse.H0_H0 ;  /* 0x2000003fff3d7230 */ /* 0x100fe40000004100 */
[C---:B------:R-:W-:Y:S01]  /*7aa0*/  FFMA R18, R41.reuse, R57, R18 ;  /* 0x0000003929127223 */ /* 0x040fe20000000012 */
[----:B------:R-:W-:Y:S02]  /*7ab0*/  HADD2.F32 R66, -RZ, R63.H1_H1 ;  /* 0x3000003fff427230 */ /* 0x000fe40000004100 */
[C---:B------:R-:W-:Y:S01]  /*7ac0*/  FMUL R22, R38.reuse, R26 ;  /* 0x0000001a26167220 */ /* 0x040fe20000400000 */
[----:B------:R-:W-:Y:S02]  /*7ad0*/  HADD2.F32 R63, -RZ, R65.H0_H0 ;  /* 0x20000041ff3f7230 */ /* 0x000fe40000004100 */
[C---:B------:R-:W-:Y:S01]  /*7ae0*/  FFMA R23, R41.reuse, R62, R23 ;  /* 0x0000003e29177223 */ /* 0x040fe20000000017 */
[C---:B------:R-:W-:Y:S01]  /*7af0*/  FMUL R27, R38.reuse, R27 ;  /* 0x0000001b261b7220 */ /* 0x040fe20000400000 */
[C---:B------:R-:W-:Y:S01]  /*7b00*/  FFMA R20, R41.reuse, R59, R20 ;  /* 0x0000003b29147223 */ /* 0x040fe20000000014 */
[C---:B------:R-:W-:Y:S01]  /*7b10*/  FFMA R21, R41.reuse, R64, R21 ;  /* 0x0000004029157223 */ /* 0x040fe20000000015 */
[--C-:B------:R-:W-:Y:S02]  /*7b20*/  HADD2.F32 R65, -RZ, R67.reuse.H0_H0 ;  /* 0x20000043ff417230 */ /* 0x100fe40000004100 */
[C---:B------:R-:W-:Y:S01]  /*7b30*/  FFMA R22, R41.reuse, R61, R22 ;  /* 0x0000003d29167223 */ /* 0x040fe20000000016 */
[----:B------:R-:W-:Y:S02]  /*7b40*/  HADD2.F32 R70, -RZ, R67.H1_H1 ;  /* 0x30000043ff467230 */ /* 0x000fe40000004100 */
[C---:B------:R-:W-:Y:S01]  /*7b50*/  FMUL R26, R38.reuse, R30 ;  /* 0x0000001e261a7220 */ /* 0x040fe20000400000 */
[--C-:B------:R-:W-:Y:S02]  /*7b60*/  HADD2.F32 R67, -RZ, R40.reuse.H0_H0 ;  /* 0x20000028ff437230 */ /* 0x100fe40000004100 */
[C---:B------:R-:W-:Y:S01]  /*7b70*/  FFMA R27, R41.reuse, R66, R27 ;  /* 0x00000042291b7223 */ /* 0x040fe2000000001b */
[C---:B------:R-:W-:Y:S01]  /*7b80*/  FMUL R31, R38.reuse, R31 ;  /* 0x0000001f261f7220 */ /* 0x040fe20000400000 */
[C---:B------:R-:W-:Y:S01]  /*7b90*/  FFMA R24, R41.reuse, R63, R24 ;  /* 0x0000003f29187223 */ /* 0x040fe20000000018 */
[----:B------:R-:W-:Y:S02]  /*7ba0*/  HADD2.F32 R40, -RZ, R40.H1_H1 ;  /* 0x30000028ff287230 */ /* 0x000fe40000004100 */
[C---:B------:R-:W-:Y:S01]  /*7bb0*/  FFMA R25, R41.reuse, R68, R25 ;  /* 0x0000004429197223 */ /* 0x040fe20000000019 */
[--C-:B------:R-:W-:Y:S02]  /*7bc0*/  HADD2.F32 R69, -RZ, R42.reuse.H0_H0 ;  /* 0x2000002aff457230 */ /* 0x100fe40000004100 */
[C---:B------:R-:W-:Y:S01]  /*7bd0*/  FFMA R26, R41.reuse, R65, R26 ;  /* 0x00000041291a7223 */ /* 0x040fe2000000001a */
[----:B------:R-:W-:Y:S02]  /*7be0*/  HADD2.F32 R42, -RZ, R42.H1_H1 ;  /* 0x3000002aff2a7230 */ /* 0x000fe40000004100 */
[C---:B------:R-:W-:Y:S01]  /*7bf0*/  FMUL R30, R38.reuse, R34 ;  /* 0x00000022261e7220 */ /* 0x040fe20000400000 */
[----:B------:R-:W-:Y:S01]  /*7c00*/  FFMA R31, R41, R70, R31 ;  /* 0x00000046291f7223 */ /* 0x000fe2000000001f */
[----:B------:R-:W-:Y:S01]  /*7c10*/  FMUL R35, R38, R35 ;  /* 0x0000002326237220 */ /* 0x000fe20000400000 */
[----:B------:R-:W-:Y:S01]  /*7c20*/  F2FP.SATFINITE.E4M3.F32.PACK_AB_MERGE_C R99, R19, R14, RZ ;  /* 0x0000000e1363723e */ /* 0x000fe200048070ff */
[C---:B------:R-:W-:Y:S01]  /*7c30*/  FFMA R28, R41.reuse, R67, R28 ;  /* 0x00000043291c7223 */ /* 0x040fe2000000001c */
[C---:B------:R-:W-:Y:S01]  /*7c40*/  FFMA R29, R41.reuse, R40, R29 ;  /* 0x00000028291d7223 */ /* 0x040fe2000000001d */
[C---:B------:R-:W-:Y:S01]  /*7c50*/  FFMA R30, R41.reuse, R69, R30 ;  /* 0x00000045291e7223 */ /* 0x040fe2000000001e */
[----:B------:R-:W-:Y:S01]  /*7c60*/  FFMA R35, R41, R42, R35 ;  /* 0x0000002a29237223 */ /* 0x000fe20000000023 */
[----:B------:R-:W-:Y:S02]  /*7c70*/  F2FP.SATFINITE.E4M3.F32.PACK_AB_MERGE_C R98, R9, R8, R98 ;  /* 0x000000080962723e */ /* 0x000fe40004807062 */
[----:B------:R-:W-:Y:S02]  /*7c80*/  F2FP.SATFINITE.E4M3.F32.PACK_AB_MERGE_C R99, R13, R12, R99 ;  /* 0x0000000c0d63723e */ /* 0x000fe40004807063 */
[----:B------:R-:W-:Y:S02]  /*7c90*/  F2FP.SATFINITE.E4M3.F32.PACK_AB_MERGE_C R104, R23, R18, RZ ;  /* 0x000000121768723e */ /* 0x000fe400048070ff */
[----:B------:R-:W-:Y:S01]  /*7ca0*/  F2FP.SATFINITE.E4M3.F32.PACK_AB_MERGE_C R105, R27, R22, RZ ;  /* 0x000000161b69723e */ /* 0x000fe200048070ff */
[----:B------:R1:W-:Y:S01]  /*7cb0*/  STS.128 [R71+UR44+0x2400], R96 ;  /* 0x0024006047007988 */ /* 0x0003e20008000c2c */
[----:B------:R-:W-:Y:S02]  /*7cc0*/  F2FP.SATFINITE.E4M3.F32.PACK_AB_MERGE_C R110, R31, R26, RZ ;  /* 0x0000001a1f6e723e */ /* 0x000fe400048070ff */
[----:B------:R-:W-:Y:S02]  /*7cd0*/  F2FP.SATFINITE.E4M3.F32.PACK_AB_MERGE_C R111, R35, R30, RZ ;  /* 0x0000001e236f723e */ /* 0x000fe400048070ff */
[----:B------:R-:W-:Y:S02]  /*7ce0*/  F2FP.SATFINITE.E4M3.F32.PACK_AB_MERGE_C R104, R17, R16, R104 ;  /* 0x000000101168723e */ /* 0x000fe40004807068 */
[----:B------:R-:W-:Y:S02]  /*7cf0*/  F2FP.SATFINITE.E4M3.F32.PACK_AB_MERGE_C R105, R21, R20, R105 ;  /* 0x000000141569723e */ /* 0x000fe40004807069 */
[----:B------:R-:W-:Y:S02]  /*7d00*/  F2FP.SATFINITE.E4M3.F32.PACK_AB_MERGE_C R106, R25, R24, R110 ;  /* 0x00000018196a723e */ /* 0x000fe4000480706e */
[----:B------:R-:W-:Y:S02]  /*7d10*/  F2FP.SATFINITE.E4M3.F32.PACK_AB_MERGE_C R107, R29, R28, R111 ;  /* 0x0000001c1d6b723e */ /* 0x000fe4000480706f */
[----:B------:R-:W-:Y:S03]  /*7d20*/  @P6 SHF.L.U32 R110, R89, 0x1f, RZ ;  /* 0x0000001f596e6819 */ /* 0x000fe600000006ff */
[----:B------:R1:W-:Y:S01]  /*7d30*/  STS.128 [R101+0x2410], R104 ;  /* 0x0024106865007388 */ /* 0x0003e20000000c00 */
[----:B------:R-:W-:Y:S01]  /*7d40*/  @!PT LDS RZ, [RZ] ;  /* 0x00000000fffff984 */ /* 0x000fe20000000800 */
[----:B------:R-:W-:Y:S01]  /*7d50*/  @!PT LDS RZ, [RZ] ;  /* 0x00000000fffff984 */ /* 0x000fe20000000800 */
[----:B------:R-:W-:Y:S01]  /*7d60*/  @!PT LDS RZ, [RZ] ;  /* 0x00000000fffff984 */ /* 0x000fe20000000800 */
[----:B------:R-:W-:Y:S01]  /*7d70*/  @!PT LDS RZ, [RZ] ;  /* 0x00000000fffff984 */ /* 0x000fe20000000800 */
[----:B------:R2:W-:Y:S07]  /*7d80*/  MEMBAR.ALL.CTA ;  /* 0x0000000000007992 */ /* 0x0005ee0000008000 */
[----:B--2---:R-:W2:Y:S02]  /*7d90*/  FENCE.VIEW.ASYNC.S ;  /* 0x00000000000073c6 */ /* 0x004ea40000000000 */
[----:B--2---:R-:W-:Y:S06]  /*7da0*/  BAR.SYNC.DEFER_BLOCKING 0x1, 0x80 ;  /* 0x0042000000007b1d */ /* 0x004fec0000010000 */
[----:B------:R-:W-:Y:S05]  /*7db0*/  @P0 BRA `(.L_x_133) ;  /* 0x0000000000280947 */ /* 0x000fea0003800000 */
[----:B------:R-:W2:Y:S01]  /*7dc0*/  LDCU.64 UR6, c[0x0][0x348] ;  /* 0x00006900ff0677ac */ /* 0x000ea20008000a00 */
[----:B------:R-:W-:Y:S01]  /*7dd0*/  UIADD3 UR4, UPT, UPT, UR44, 0x2400, URZ ;  /* 0x000024002c047890 */ /* 0x000fe2000fffe0ff */
[----:B------:R-:W-:Y:S05]  /*7de0*/  UMOV UR51, UR36 ;  /* 0x0000002400337c82 */ /* 0x000fea0008000000 */
[----:B------:R-:W-:Y:S04]  /*7df0*/  MOV R94, UR4 ;  /* 0x00000004005e7c02 */ /* 0x000fe80008000f00 */
[----:B------:R-:W-:Y:S01]  /*7e00*/  R2UR UR48, R94 ;  /* 0x000000005e3072ca */ /* 0x000fe200000e0000 */
[----:B--2---:R-:W-:Y:S04]  /*7e10*/  UIADD3 UR4, UP0, UPT, UR6, 0x680, URZ ;  /* 0x0000068006047890 */ /* 0x004fe8000ff1e0ff */
[----:B------:R-:W-:Y:S09]  /*7e20*/  UIADD3.X UR5, UPT, UPT, URZ, UR7, URZ, UP0, !UPT ;  /* 0x00000007ff057290 */ /* 0x000ff200087fe4ff */
[----:B------:R2:W-:Y:S01]  /*7e30*/  UTMASTG.3D [UR48], [UR4] ;  /* 0x00000030040073b5 */ /* 0x0005e20008010000 */
[----:B------:R0:W-:Y:S01]  /*7e40*/  UTMACMDFLUSH ;  /* 0x00000000000079b7 */ /* 0x0001e20000000000 */
[----:B--2---:R-:W-:Y:S04]  /*7e50*/  DEPBAR.LE SB0, 0x1 ;  /* 0x000080400000791a */ /* 0x004fe80000000000 */
.L_x_133:
[----:B------:R-:W-:Y:S05]  /*7e60*/  BSYNC.RECONVERGENT B0 ;  /* 0x0000000000007941 */ /* 0x000fea0003800200 */
.L_x_132:
[----:B------:R-:W-:Y:S06]  /*7e70*/  BAR.SYNC.DEFER_BLOCKING 0x1, 0x80 ;  /* 0x0042000000007b1d */ /* 0x000fec0000010000 */
[----:B------:R-:W2:Y:S01]  /*7e80*/  @P6 SYNCS.PHASECHK.TRANS64.TRYWAIT P0, [R109+URZ+0x220], R110 ;  /* 0x0002206e6d0065a7 */ /* 0x000ea200080011ff */
[----:B------:R-:W-:Y:S01]  /*7e90*/  BSSY B1, `(.L_x_134) ;  /* 0x0000020000017945 */ /* 0x000fe20003800000 */
[----:B--2---:R-:W-:Y:S03]  /*7ea0*/  @P6 SEL R102, RZ, 0x1, !P0 ;  /* 0x00000001ff666807 */ /* 0x004fe60004000000 */
[----:B------:R-:W-:Y:S05]  /*7eb0*/  @!P6 BRA `(.L_x_135) ;  /* 0x000000000074e947 */ /* 0x000fea0003800000 */
[----:B------:R-:W-:Y:S01]  /*7ec0*/  ISETP.NE.AND P1, PT, R103, RZ, PT ;  /* 0x000000ff6700720c */ /* 0x000fe20003f25270 */
[----:B------:R-:W2:Y:S01]  /*7ed0*/  S2R R0, SR_CgaCtaId ;  /* 0x0000000000007919 */ /* 0x000ea20000008800 */
[----:B------:R-:W-:Y:S01]  /*7ee0*/  ISETP.NE.AND P0, PT, R102, RZ, PT ;  /* 0x000000ff6600720c */ /* 0x000fe20003f05270 */
[----:B------:R-:W-:Y:S10]  /*7ef0*/  BSSY B0, `(.L_x_136) ;  /* 0x0000008000007945 */ /* 0x000ff40003800000 */
[----:B------:R-:W-:Y:S05]  /*7f00*/  @P1 IMAD R2, R90, 0x1000, R71 ;  /* 0x000010005a021824 */ /* 0x000fea00078e0247 */
[----:B------:R-:W-:Y:S05]  /*7f10*/  @P1 IADD3 R3, PT, PT, R2, UR44, RZ ;  /* 0x0000002c02031c10 */ /* 0x000fea000fffe0ff */
[----:B------:R-:W-:Y:S01]  /*7f20*/  @P1 IMAD.IADD R3, R3, 0x1, R108 ;  /* 0x0000000103031824 */ /* 0x000fe200078e026c */
[----:B------:R-:W-:Y:S06]  /*7f30*/  @P0 BRA `(.L_x_137) ;  /* 0x00000000000c0947 */ /* 0x000fec0003800000 */
[----:B------:R-:W-:Y:S04]  /*7f40*/  SHF.L.U32 R4, R89, 0x1f, RZ ;  /* 0x0000001f59047819 */ /* 0x000fe800000006ff */
[----:B------:R-:W3:Y:S02]  /*7f50*/  SYNCS.PHASECHK.TRANS64.TRYWAIT P0, [R109+URZ+0x220], R4 ;  /* 0x000220046d0075a7 */ /* 0x000ee400080011ff */
[----:B---3--:R-:W-:Y:S05]  /*7f60*/  @!P0 BRA `(.L_x_138) ;  /* 0x0000002000808947 */ /* 0x008fea0003800000 */
.L_x_137:
[----:B------:R-:W-:Y:S05]  /*7f70*/  BSYNC B0 ;  /* 0x0000000000007941 */ /* 0x000fea0003800000 */
.L_x_136:
[----:B------:R-:W-:Y:S01]  /*7f80*/  ISETP.NE.AND P0, PT, R103, RZ, PT ;  /* 0x000000ff6700720c */ /* 0x000fe20003f05270 */
[----:B---3--:R-:W-:Y:S02]  /*7f90*/  VIADD R109, R109, 0x230 ;  /* 0x000002306d6d7836 */ /* 0x008fe40000000000 */
[----:B------:R-:W-:Y:S03]  /*7fa0*/  VIADD R90, R90, 0x1 ;  /* 0x000000015a5a7836 */ /* 0x000fe60000000000 */
[----:B--2---:R-:W-:Y:S07]  /*7fb0*/  PRMT R0, R0, 0x654, R109 ;  /* 0x0000065400007816 */ /* 0x004fee000000006d */
[----:B------:R2:W3:Y:S04]  /*7fc0*/  @P0 LDS.128 R72, [R2+UR44+0x400] ;  /* 0x0004002c02480984 */ /* 0x0004e80008000c00 */
[----:B------:R2:W4:Y:S01]  /*7fd0*/  @P0 LDS.128 R76, [R3+0x410] ;  /* 0x00041000034c0984 */ /* 0x0005220000000c00 */
        /* <DEDUP_REMOVED lines=10> */
[----:B--23--:R-:W-:Y:S02]  /*8080*/  LOP3.LUT R89, R89, R0, RZ, 0x3c, !PT ;  /* 0x0000000059597212 */ /* 0x00cfe400078e3cff */
.L_x_135:
[----:B------:R-:W-:Y:S05]  /*8090*/  BSYNC B1 ;  /* 0x0000000000017941 */ /* 0x000fea0003800000 */
.L_x_134:
[----:B------:R-:W-:Y:S05]  /*80a0*/  VIADD R0, R39, 0x40 ;  /* 0x0000004027007836 */ /* 0x000fea0000000000 */
[----:B------:R-:W-:Y:S04]  /*80b0*/  SHF.R.U32.HI R0, RZ, 0x15, R0 ;  /* 0x00000015ff007819 */ /* 0x000fe80000011600 */
[----:B------:R-:W-:Y:S11]  /*80c0*/  LOP3.LUT P0, RZ, R0, 0x3, R85, 0x48, !PT ;  /* 0x0000000300ff7812 */ /* 0x000ff60007804855 */
[----:B------:R-:W-:Y:S02]  /*80d0*/  @!UPT UIADD3 URZ, UPT, UPT, URZ, URZ, URZ ;  /* 0x000000fffffff290 */ /* 0x000fe4000fffe0ff */
[----:B------:R-:W-:Y:S05]  /*80e0*/  @!P0 BRA `(.L_x_139) ;  /* 0x0000000000408947 */ /* 0x000fea0003800000 */
[----:B------:R-:W2:Y:S01]  /*80f0*/  LDCU.64 UR8, c[0x4][0x70] ;  /* 0x01000e00ff0877ac */ /* 0x000ea20008000a00 */
[----:B------:R-:W-:Y:S01]  /*8100*/  MOV R3, 0x0 ;  /* 0x0000000000037802 */ /* 0x000fe20000000f00 */
[----:B------:R-:W-:Y:S02]  /*8110*/  HFMA2 R12, -RZ, RZ, 0, 5.9604644775390625e-08 ;  /* 0x00000001ff0c7431 */ /* 0x000fe400000001ff */
[----:B------:R-:W-:Y:S02]  /*8120*/  IMAD.MOV.U32 R8, RZ, RZ, 0x192 ;  /* 0x00000192ff087424 */ /* 0x000fe400078e00ff */
[----:B------:R-:W-:Y:S01]  /*8130*/  IMAD.MOV.U32 R13, RZ, RZ, RZ ;  /* 0x000000ffff0d7224 */ /* 0x000fe200078e00ff */
[----:B------:R-:W3:Y:S01]  /*8140*/  LDCU.64 UR6, c[0x4][0x78] ;  /* 0x01000f00ff0677ac */ /* 0x000ee20008000a00 */
[----:B------:R-:W1:Y:S01]  /*8150*/  LDC.64 R2, c[0x4][R3] ;  /* 0x0100000003027b82 */ /* 0x000e620000000a00 */
[----:B------:R-:W5:Y:S01]  /*8160*/  LDCU.64 UR4, c[0x4][0x10] ;  /* 0x01000200ff0477ac */ /* 0x000f620008000a00 */
[----:B--2---:R-:W-:Y:S01]  /*8170*/  MOV R5, UR9 ;  /* 0x0000000900057c02 */ /* 0x004fe20008000f00 */
[----:B------:R-:W-:Y:S01]  /*8180*/  IMAD.U32 R4, RZ, RZ, UR8 ;  /* 0x00000008ff047e24 */ /* 0x000fe2000f8e00ff */
[----:B---3--:R-:W-:Y:S01]  /*8190*/  MOV R7, UR7 ;  /* 0x0000000700077c02 */ /* 0x008fe20008000f00 */
[----:B------:R-:W-:Y:S01]  /*81a0*/  IMAD.U32 R6, RZ, RZ, UR6 ;  /* 0x00000006ff067e24 */ /* 0x000fe2000f8e00ff */
[----:B-----5:R-:W-:Y:S01]  /*81b0*/  MOV R11, UR5 ;  /* 0x00000005000b7c02 */ /* 0x020fe20008000f00 */
[----:B------:R-:W-:Y:S02]  /*81c0*/  IMAD.U32 R10, RZ, RZ, UR4 ;  /* 0x00000004ff0a7e24 */ /* 0x000fe4000f8e00ff */
[----:B------:R-:W-:Y:S07]  /*81d0*/  LEPC R20, `(.L_x_139) ;  /* 0x000000001014794e */ /* 0x000fee0000000000 */
[----:B-1--4-:R-:W-:Y:S05]  /*81e0*/  CALL.ABS.NOINC R2 ;  /* 0x0000000002007343 */ /* 0x012fea0003c00000 */
.L_x_139:
[----:B------:R-:W-:Y:S01]  /*81f0*/  ISETP.NE.AND P0, PT, R95, RZ, PT ;  /* 0x000000ff5f00720c */ /* 0x000fe20003f05270 */
[----:B------:R-:W-:Y:S05]  /*8200*/  WARPSYNC.ALL ;  /* 0x0000000000007948 */ /* 0x000fea0003800000 */
[----:B------:R-:W-:Y:S01]  /*8210*/  R2UR UR4, R39 ;  /* 0x00000000270472ca */ /* 0x000fe200000e0000 */
[----:B------:R-:W2:Y:S01]  /*8220*/  S2UR UR6, SR_CgaCtaId ;  /* 0x00000000000679c3 */ /* 0x000ea20000008800 */
[-C--:B------:R-:W-:Y:S01]  /*8230*/  F2FP.F16.E4M3.UNPACK_B R42, R72.reuse ;  /* 0x00000048ff2a723e */ /* 0x080fe200020006ff */
[----:B------:R-:W-:Y:S01]  /*8240*/  BSSY.RECONVERGENT B0, `(.L_x_140) ;  /* 0x000009c000007945 */ /* 0x000fe20003800200 */
[----:B------:R-:W-:Y:S02]  /*8250*/  F2FP.F16.E4M3.UNPACK_B R72, R72.H1 ;  /* 0x00000048ff48723e */ /* 0x000fe400030006ff */
[-C--:B------:R-:W-:Y:S01]  /*8260*/  F2FP.F16.E4M3.UNPACK_B R46, R73.reuse ;  /* 0x00000049ff2e723e */ /* 0x080fe200020006ff */
[--C-:B------:R-:W-:Y:S01]  /*8270*/  HADD2.F32 R40, -RZ, R42.reuse.H0_H0 ;  /* 0x2000002aff287230 */ /* 0x100fe20000004100 */
[----:B------:R-:W-:Y:S01]  /*8280*/  F2FP.F16.E4M3.UNPACK_B R73, R73.H1 ;  /* 0x00000049ff49723e */ /* 0x000fe200030006ff */
[----:B------:R-:W-:Y:S01]  /*8290*/  HADD2.F32 R42, -RZ, R42.H1_H1 ;  /* 0x3000002aff2a7230 */ /* 0x000fe20000004100 */
[-C--:B------:R-:W-:Y:S01]  /*82a0*/  F2FP.F16.E4M3.UNPACK_B R50, R74.reuse ;  /* 0x0000004aff32723e */ /* 0x080fe200020006ff */
[----:B------:R-:W-:Y:S01]  /*82b0*/  HADD2.F32 R43, -RZ, R72.H0_H0 ;  /* 0x20000048ff2b7230 */ /* 0x000fe20000004100 */
[----:B------:R-:W-:Y:S01]  /*82c0*/  F2FP.F16.E4M3.UNPACK_B R74, R74.H1 ;  /* 0x0000004aff4a723e */ /* 0x000fe200030006ff */
[----:B------:R-:W-:Y:S01]  /*82d0*/  LDTM.16dp32bit_t0_t15.x32 R4, tmem[UR4+0x40] ;  /* 0x00004004000479ee */ /* 0x000fe20008a80000 */
[----:B------:R-:W3:Y:S01]  /*82e0*/  LDTM.16dp32bit_t16_t31.x32 R4, tmem[UR4+0x60] ;  /* 0x00006004000479ee */ /* 0x000ee20008aa0000 */
[----:B------:R-:W-:Y:S01]  /*82f0*/  NOP ;  /* 0x0000000000007918 */ /* 0x000fe20000000000 */
[--C-:B------:R-:W-:Y:S01]  /*8300*/  HADD2.F32 R45, -RZ, R46.reuse.H0_H0 ;  /* 0x2000002eff2d7230 */ /* 0x100fe20000004100 */
[----:B------:R-:W-:Y:S01]  /*8310*/  R2UR UR5, R100 ;  /* 0x00000000640572ca */ /* 0x000fe200000e0000 */
[----:B------:R-:W-:Y:S01]  /*8320*/  HADD2.F32 R46, -RZ, R46.H1_H1 ;  /* 0x3000002eff2e7230 */ /* 0x000fe20000004100 */
[----:B------:R-:W-:Y:S01]  /*8330*/  F2FP.F16.E4M3.UNPACK_B R54, R75 ;  /* 0x0000004bff36723e */ /* 0x000fe200020006ff */
[--C-:B------:R-:W-:Y:S01]  /*8340*/  HADD2.F32 R49, -RZ, R50.reuse.H0_H0 ;  /* 0x20000032ff317230 */ /* 0x100fe20000004100 */
[----:B----4-:R-:W-:Y:S01]  /*8350*/  F2FP.F16.E4M3.UNPACK_B R58, R76 ;  /* 0x0000004cff3a723e */ /* 0x010fe200020006ff */
[----:B------:R-:W-:Y:S01]  /*8360*/  HADD2.F32 R50, -RZ, R50.H1_H1 ;  /* 0x30000032ff327230 */ /* 0x000fe20000004100 */
[----:B------:R-:W-:Y:S01]  /*8370*/  F2FP.F16.E4M3.UNPACK_B R62, R77 ;  /* 0x0000004dff3e723e */ /* 0x000fe200020006ff */
[--C-:B------:R-:W-:Y:S01]  /*8380*/  HADD2.F32 R53, -RZ, R54.reuse.H0_H0 ;  /* 0x20000036ff357230 */ /* 0x100fe20000004100 */
[----:B------:R-:W-:Y:S01]  /*8390*/  F2FP.F16.E4M3.UNPACK_B R66, R78 ;  /* 0x0000004eff42723e */ /* 0x000fe200020006ff */
[----:B------:R-:W-:Y:S01]  /*83a0*/  HADD2.F32 R54, -RZ, R54.H1_H1 ;  /* 0x30000036ff367230 */ /* 0x000fe20000004100 */
[----:B------:R-:W-:Y:S01]  /*83b0*/  F2FP.F16.E4M3.UNPACK_B R69, R79 ;  /* 0x0000004fff45723e */ /* 0x000fe200020006ff */
[--C-:B------:R-:W-:Y:S01]  /*83c0*/  HADD2.F32 R57, -RZ, R58.reuse.H0_H0 ;  /* 0x2000003aff397230 */ /* 0x100fe20000004100 */
[----:B------:R-:W-:Y:S01]  /*83d0*/  F2FP.F16.E4M3.UNPACK_B R75, R75.H1 ;  /* 0x0000004bff4b723e */ /* 0x000fe200030006ff */
[----:B------:R-:W-:Y:S01]  /*83e0*/  UIADD3 UR4, UPT, UPT, UR5, 0x290, URZ ;  /* 0x0000029005047890 */ /* 0x000fe2000fffe0ff */
[----:B------:R-:W-:Y:S01]  /*83f0*/  HADD2.F32 R59, -RZ, R58.H1_H1 ;  /* 0x3000003aff3b7230 */ /* 0x000fe20000004100 */
[----:B------:R-:W-:Y:S01]  /*8400*/  F2FP.F16.E4M3.UNPACK_B R76, R76.H1 ;  /* 0x0000004cff4c723e */ /* 0x000fe200030006ff */
[--C-:B------:R-:W-:Y:S01]  /*8410*/  HADD2.F32 R61, -RZ, R62.reuse.H0_H0 ;  /* 0x2000003eff3d7230 */ /* 0x100fe20000004100 */
[----:B------:R-:W-:Y:S01]  /*8420*/  F2FP.F16.E4M3.UNPACK_B R77, R77.H1 ;  /* 0x0000004dff4d723e */ /* 0x000fe200030006ff */
[----:B------:R-:W-:Y:S01]  /*8430*/  HADD2.F32 R62, -RZ, R62.H1_H1 ;  /* 0x3000003eff3e7230 */ /* 0x000fe20000004100 */
[----:B------:R-:W-:Y:S01]  /*8440*/  F2FP.F16.E4M3.UNPACK_B R78, R78.H1 ;  /* 0x0000004eff4e723e */ /* 0x000fe200030006ff */
[--C-:B------:R-:W-:Y:S01]  /*8450*/  HADD2.F32 R65, -RZ, R66.reuse.H0_H0 ;  /* 0x20000042ff417230 */ /* 0x100fe20000004100 */
[----:B--2---:R-:W-:Y:S01]  /*8460*/  UPRMT UR4, UR6, 0x654, UR4 ;  /* 0x0000065406047896 */ /* 0x004fe20008000004 */
        /* <DEDUP_REMOVED lines=8> */
[----:B------:R-:W-:Y:S01]  /*84f0*/  SYNCS.ARRIVE.TRANS64.RED.A1T0 RZ, [UR4], RZ ;  /* 0x000000ffffff79a7 */ /* 0x000fe20008100404 */
        /* <DEDUP_REMOVED lines=15> */
[--C-:B------:R-:W-:Y:S02]  /*85f0*/  HADD2.F32 R47, -RZ, R73.reuse.H0_H0 ;  /* 0x20000049ff2f7230 */ /* 0x100fe40000004100 */
[C---:B------:R-:W-:Y:S01]  /*8600*/  FMUL R10, R38.reuse, R10 ;  /* 0x0000000a260a7220 */ /* 0x040fe20000400000 */
[C---:B------:R-:W-:Y:S01]  /*8610*/  FFMA R6, R41.reuse, R43, R6 ;  /* 0x0000002b29067223 */ /* 0x040fe20000000006 */
[----:B------:R-:W-:Y:S02]  /*8620*/  HADD2.F32 R48, -RZ, R73.H1_H1 ;  /* 0x30000049ff307230 */ /* 0x000fe40000004100 */
[C---:B------:R-:W-:Y:S01]  /*8630*/  FFMA R7, R41.reuse, R44, R7 ;  /* 0x0000002c29077223 */ /* 0x040fe20000000007 */
[C---:B------:R-:W-:Y:S01]  /*8640*/  FFMA R8, R41.reuse, R45, R8 ;  /* 0x0000002d29087223 */ /* 0x040fe20000000008 */
[C---:B------:R-:W-:Y:S01]  /*8650*/  FFMA R9, R41.reuse, R46, R9 ;  /* 0x0000002e29097223 */ /* 0x040fe20000000009 */
[----:B------:R-:W-:Y:S01]  /*8660*/  FFMA R10, R41, R47, R10 ;  /* 0x0000002f290a7223 */ /* 0x000fe2000000000a */
[----:B------:R-:W-:Y:S01]  /*8670*/  HADD2.F32 R43, -RZ, R69.H0_H0 ;  /* 0x20000045ff2b7230 */ /* 0x000fe20000004100 */
[----:B-1----:R-:W-:Y:S01]  /*8680*/  F2FP.SATFINITE.E4M3.F32.PACK_AB_MERGE_C R96, R7, R6, RZ ;  /* 0x000000060760723e */ /* 0x002fe200048070ff */
[C---:B------:R-:W-:Y:S01]  /*8690*/  FMUL R11, R38.reuse, R11 ;  /* 0x0000000b260b7220 */ /* 0x040fe20000400000 */
[--C-:B------:R-:W-:Y:S02]  /*86a0*/  HADD2.F32 R51, -RZ, R74.reuse.H0_H0 ;  /* 0x2000004aff337230 */ /* 0x100fe40000004100 */
[C---:B------:R-:W-:Y:S01]  /*86b0*/  FMUL R14, R38.reuse, R14 ;  /* 0x0000000e260e7220 */ /* 0x040fe20000400000 */
[----:B------:R-:W-:Y:S01]  /*86c0*/  HADD2.F32 R52, -RZ, R74.H1_H1 ;  /* 0x3000004aff347230 */ /* 0x000fe20000004100 */
[----:B------:R-:W-:Y:S01]  /*86d0*/  F2FP.SATFINITE.E4M3.F32.PACK_AB_MERGE_C R96, R5, R4, R96 ;  /* 0x000000040560723e */ /* 0x000fe20004807060 */
[C---:B------:R-:W-:Y:S01]  /*86e0*/  FFMA R11, R41.reuse, R48, R11 ;  /* 0x00000030290b7223 */ /* 0x040fe2000000000b */
[C---:B------:R-:W-:Y:S01]  /*86f0*/  FFMA R12, R41.reuse, R49, R12 ;  /* 0x00000031290c7223 */ /* 0x040fe2000000000c */
[C---:B------:R-:W-:Y:S01]  /*8700*/  FFMA R13, R41.reuse, R50, R13 ;  /* 0x00000032290d7223 */ /* 0x040fe2000000000d */
[----:B------:R-:W-:Y:S01]  /*8710*/  FFMA R14, R41, R51, R14 ;  /* 0x00000033290e7223 */ /* 0x000fe2000000000e */
[C---:B------:R-:W-:Y:S01]  /*8720*/  FMUL R15, R38.reuse, R15 ;  /* 0x0000000f260f7220 */ /* 0x040fe20000400000 */
[----:B------:R-:W-:Y:S01]  /*8730*/  F2FP.F16.E4M3.UNPACK_B R79, R79.H1 ;  /* 0x0000004fff4f723e */ /* 0x000fe200030006ff */
[--C-:B------:R-:W-:Y:S01]  /*8740*/  HADD2.F32 R55, -RZ, R75.reuse.H0_H0 ;  /* 0x2000004bff377230 */ /* 0x100fe20000004100 */
[----:B------:R-:W-:Y:S01]  /*8750*/  F2FP.SATFINITE.E4M3.F32.PACK_AB_MERGE_C R97, R11, R10, RZ ;  /* 0x0000000a0b61723e */ /* 0x000fe200048070ff */
[C---:B------:R-:W-:Y:S01]  /*8760*/  FFMA R15, R41.reuse, R52, R15 ;  /* 0x00000034290f7223 */ /* 0x040fe2000000000f */
[C---:B------:R-:W-:Y:S01]  /*8770*/  FFMA R16, R41.reuse, R53, R16 ;  /* 0x0000003529107223 */ /* 0x040fe20000000010 */
[----:B------:R-:W-:Y:S01]  /*8780*/  FFMA R17, R41, R54, R17 ;  /* 0x0000003629117223 */ /* 0x000fe20000000011 */
[----:B------:R-:W-:Y:S01]  /*8790*/  F2FP.SATFINITE.E4M3.F32.PACK_AB_MERGE_C R97, R9, R8, R97 ;  /* 0x000000080961723e */ /* 0x000fe20004807061 */
[----:B------:R-:W-:Y:S01]  /*87a0*/  HADD2.F32 R56, -RZ, R75.H1_H1 ;  /* 0x3000004bff387230 */ /* 0x000fe20000004100 */
[----:B------:R-:W-:Y:S01]  /*87b0*/  F2FP.SATFINITE.E4M3.F32.PACK_AB_MERGE_C R98, R15, R14, RZ ;  /* 0x0000000e0f62723e */ /* 0x000fe200048070ff */
[C---:B------:R-:W-:Y:S01]  /*87c0*/  FMUL R18, R38.reuse, R18 ;  /* 0x0000001226127220 */ /* 0x040fe20000400000 */
[C---:B------:R-:W-:Y:S01]  /*87d0*/  FMUL R19, R38.reuse, R19 ;  /* 0x0000001326137220 */ /* 0x040fe20000400000 */
[--C-:B------:R-:W-:Y:S02]  /*87e0*/  HADD2.F32 R58, -RZ, R76.reuse.H0_H0 ;  /* 0x2000004cff3a7230 */ /* 0x100fe40000004100 */
[C---:B------:R-:W-:Y:S01]  /*87f0*/  FMUL R3, R38.reuse, R22 ;  /* 0x0000001626037220 */ /* 0x040fe20000400000 */
[C---:B------:R-:W-:Y:S01]  /*8800*/  FFMA R18, R41.reuse, R55, R18 ;  /* 0x0000003729127223 */ /* 0x040fe20000000012 */
[----:B------:R-:W-:Y:S02]  /*8810*/  HADD2.F32 R60, -RZ, R76.H1_H1 ;  /* 0x3000004cff3c7230 */ /* 0x000fe40000004100 */
        /* <DEDUP_REMOVED lines=42> */
[----:B------:R-:W-:Y:S03]  /*8ac0*/  IADD3 R70, PT, PT, R36, 0x1, RZ ;  /* 0x0000000124467810 */ /* 0x000fe60007ffe0ff */
        /* <DEDUP_REMOVED lines=10> */
[----:B------:R-:W-:Y:S02]  /*8b70*/  UIADD3 UR9, UPT, UPT, UR49, 0x40, URZ ;  /* 0x0000004031097890 */ /* 0x000fe4000fffe0ff */
[----:B------:R-:W-:Y:S01]  /*8b80*/  UIADD3 UR8, UPT, UPT, UR44, 0x3400, URZ ;  /* 0x000034002c087890 */ /* 0x000fe2000fffe0ff */
[----:B------:R-:W-:Y:S01]  /*8b90*/  UMOV UR10, UR50 ;  /* 0x00000032000a7c82 */ /* 0x000fe20008000000 */
[----:B------:R-:W-:Y:S01]  /*8ba0*/  UMOV UR11, UR36 ;  /* 0x00000024000b7c82 */ /* 0x000fe20008000000 */
[----:B--2---:R-:W-:Y:S04]  /*8bb0*/  UIADD3 UR4, UP0, UPT, UR6, 0x680, URZ ;  /* 0x0000068006047890 */ /* 0x004fe8000ff1e0ff */
[----:B------:R-:W-:Y:S09]  /*8bc0*/  UIADD3.X UR5, UPT, UPT, URZ, UR7, URZ, UP0, !UPT ;  /* 0x00000007ff057290 */ /* 0x000ff200087fe4ff */
[----:B------:R2:W-:Y:S01]  /*8bd0*/  UTMASTG.3D [UR8], [UR4] ;  /* 0x00000008040073b5 */ /* 0x0005e20008010000 */
[----:B------:R0:W-:Y:S01]  /*8be0*/  UTMACMDFLUSH ;  /* 0x00000000000079b7 */ /* 0x0001e20000000000 */
[----:B--2---:R-:W-:Y:S04]  /*8bf0*/  DEPBAR.LE SB0, 0x1 ;  /* 0x000080400000791a */ /* 0x004fe80000000000 */
.L_x_141:
[----:B------:R-:W-:Y:S05]  /*8c00*/  BSYNC.RECONVERGENT B0 ;  /* 0x0000000000007941 */ /* 0x000fea0003800200 */
.L_x_140:
[----:B------:R-:W-:Y:S01]  /*8c10*/  BAR.SYNC.DEFER_BLOCKING 0x1, 0x80 ;  /* 0x0042000000007b1d */ /* 0x000fe20000010000 */
[----:B------:R-:W-:Y:S01]  /*8c20*/  ISETP.NE.AND P0, PT, R87, 0x2, PT ;  /* 0x000000025700780c */ /* 0x000fe20003f05270 */
[----:B------:R-:W-:Y:S01]  /*8c30*/  UISETP.NE.AND UP0, UPT, UR45, URZ, UPT ;  /* 0x000000ff2d00728c */ /* 0x000fe2000bf05270 */
[----:B------:R-:W-:Y:S01]  /*8c40*/  ISETP.NE.AND P1, PT, R70, 0x4, PT ;  /* 0x000000044600780c */ /* 0x000fe20003f25270 */
[----:B------:R-:W-:Y:S01]  /*8c50*/  UIADD3 UR20, UPT, UPT, UR37, UR59, URZ ;  /* 0x0000003b25147290 */ /* 0x000fe2000fffe0ff */
[----:B------:R-:W-:Y:S01]  /*8c60*/  SEL R0, RZ, 0x1, P0 ;  /* 0x00000001ff007807 */ /* 0x000fe20000000000 */
[----:B------:R-:W-:Y:S01]  /*8c70*/  UIADD3 UR16, UPT, UPT, UR38, UR62, URZ ;  /* 0x0000003e26107290 */ /* 0x000fe2000fffe0ff */
[----:B------:R-:W-:Y:S02]  /*8c80*/  SEL R3, RZ, 0x1, P1 ;  /* 0x00000001ff037807 */ /* 0x000fe40000800000 */
[----:B------:R-:W-:Y:S02]  /*8c90*/  LOP3.LUT R91, R91, R0, RZ, 0x3c, !PT ;  /* 0x000000005b5b7212 */ /* 0x000fe400078e3cff */
[----:B------:R-:W-:Y:S02]  /*8ca0*/  LOP3.LUT R92, R92, R3, RZ, 0x3c, !PT ;  /* 0x000000035c5c7212 */ /* 0x000fe400078e3cff */
[----:B------:R-:W-:Y:S02]  /*8cb0*/  SEL R87, R87, RZ, P0 ;  /* 0x000000ff57577207 */ /* 0x000fe40000000000 */
[----:B------:R-:W-:Y:S01]  /*8cc0*/  SEL R36, R70, RZ, P1 ;  /* 0x000000ff46247207 */ /* 0x000fe20000800000 */
[----:B------:R-:W-:Y:S01]  /*8cd0*/  UMOV UR36, UR58 ;  /* 0x0000003a00247c82 */ /* 0x000fe20008000000 */
[----:B------:R-:W-:Y:S05]  /*8ce0*/  BRA.U UP0, `(.L_x_142) ;  /* 0xffffffd500987547 */ /* 0x000fea000b83ffff */
[----:B------:R-:W-:Y:S05]  /*8cf0*/  EXIT ;  /* 0x000000000000794d */ /* 0x000fea0003800000 */
.L_x_25:
[----:B--2---:R2:W3:Y:S02]  /*8d00*/  SYNCS.PHASECHK.TRANS64.TRYWAIT P0, [R0+URZ+0x2c0], R3 ;  /* 0x0002c003000075a7 */ /* 0x0044e400080011ff */
[----:B---3--:R-:W-:Y:S05]  /*8d10*/  @!P0 NANOSLEEP.SYNCS 0x989680 ;  /* 0x009896800000895d */ /* 0x008fea0003900000 */
[----:B------:R-:W3:Y:S02]  /*8d20*/  @!P0 SYNCS.PHASECHK.TRANS64 P0, [R0+URZ+0x2c0], R3 ;  /* 0x0002c003000085a7 */ /* 0x000ee400080010ff */
[----:B---3--:R-:W-:Y:S05]  /*8d30*/  @!P0 BRA `(.L_x_25) ;  /* 0xfffffffc00f08947 */ /* 0x008fea000383ffff */
[----:B------:R-:W-:Y:S05]  /*8d40*/  BRA `(.L_x_143) ;  /* 0xffffff9000187947 */ /* 0x000fea000383ffff */
.L_x_28:
[----:B--2---:R-:W-:-:S07]  /*8d50*/  MOV R0, UR33 ;  /* 0x0000002100007c02 */ /* 0x004fce0008000f00 */
.L_x_144:
[----:B--2---:R2:W3:Y:S02]  /*8d60*/  SYNCS.PHASECHK.TRANS64.TRYWAIT P0, [R0+URZ+0x110], R3 ;  /* 0x00011003000075a7 */ /* 0x0044e400080011ff */
[----:B---3--:R-:W-:Y:S05]  /*8d70*/  @!P0 NANOSLEEP.SYNCS 0x989680 ;  /* 0x009896800000895d */ /* 0x008fea0003900000 */
[----:B------:R-:W3:Y:S02]  /*8d80*/  @!P0 SYNCS.PHASECHK.TRANS64 P0, [R0+URZ+0x110], R3 ;  /* 0x00011003000085a7 */ /* 0x000ee400080010ff */
[----:B---3--:R-:W-:Y:S05]  /*8d90*/  @!P0 BRA `(.L_x_144) ;  /* 0xfffffffc00f08947 */ /* 0x008fea000383ffff */
[----:B------:R-:W-:Y:S05]  /*8da0*/  BRA `(.L_x_27) ;  /* 0xffffff9000587947 */ /* 0x000fea000383ffff */
.L_x_35:
[----:B-1----:R-:W-:-:S07]  /*8db0*/  MOV R0, UR17 ;  /* 0x0000001100007c02 */ /* 0x002fce0008000f00 */
.L_x_145:
[----:B-1----:R1:W2:Y:S02]  /*8dc0*/  SYNCS.PHASECHK.TRANS64.TRYWAIT P0, [R0+URZ+0x110], R3 ;  /* 0x00011003000075a7 */ /* 0x0022a400080011ff */
[----:B--2---:R-:W-:Y:S05]  /*8dd0*/  @!P0 NANOSLEEP.SYNCS 0x989680 ;  /* 0x009896800000895d */ /* 0x004fea0003900000 */
[----:B------:R-:W2:Y:S02]  /*8de0*/  @!P0 SYNCS.PHASECHK.TRANS64 P0, [R0+URZ+0x110], R3 ;  /* 0x00011003000085a7 */ /* 0x000ea400080010ff */
[----:B--2---:R-:W-:Y:S05]  /*8df0*/  @!P0 BRA `(.L_x_145) ;  /* 0xfffffffc00f08947 */ /* 0x004fea000383ffff */
[----:B------:R-:W-:Y:S05]  /*8e00*/  BRA `(.L_x_34) ;  /* 0xffffff9400147947 */ /* 0x000fea000383ffff */
.L_x_40:
[----:B-1----:R1:W2:Y:S02]  /*8e10*/  SYNCS.PHASECHK.TRANS64.TRYWAIT P0, [R3+URZ+0x250], R0 ;  /* 0x00025000030075a7 */ /* 0x0022a400080011ff */
[----:B--2---:R-:W-:Y:S05]  /*8e20*/  @!P0 NANOSLEEP.SYNCS 0x989680 ;  /* 0x009896800000895d */ /* 0x004fea0003900000 */
[----:B------:R-:W2:Y:S02]  /*8e30*/  @!P0 SYNCS.PHASECHK.TRANS64 P0, [R3+URZ+0x250], R0 ;  /* 0x00025000030085a7 */ /* 0x000ea400080010ff */
[----:B--2---:R-:W-:Y:S05]  /*8e40*/  @!P0 BRA `(.L_x_40) ;  /* 0xfffffffc00f08947 */ /* 0x004fea000383ffff */
[----:B------:R-:W-:Y:S05]  /*8e50*/  BRA `(.L_x_146) ;  /* 0xffffff9400b47947 */ /* 0x000fea000383ffff */
.L_x_44:
[----:B-1----:R-:W-:-:S07]  /*8e60*/  MOV R0, UR4 ;  /* 0x0000000400007c02 */ /* 0x002fce0008000f00 */
.L_x_147:
[----:B-1----:R1:W2:Y:S02]  /*8e70*/  SYNCS.PHASECHK.TRANS64.TRYWAIT P0, [R0+URZ], R3 ;  /* 0x00000003000075a7 */ /* 0x0022a400080011ff */
[----:B--2---:R-:W-:Y:S05]  /*8e80*/  @!P0 NANOSLEEP.SYNCS 0x989680 ;  /* 0x009896800000895d */ /* 0x004fea0003900000 */
[----:B------:R-:W2:Y:S02]  /*8e90*/  @!P0 SYNCS.PHASECHK.TRANS64 P0, [R0+URZ], R3 ;  /* 0x00000003000085a7 */ /* 0x000ea400080010ff */
[----:B--2---:R-:W-:Y:S05]  /*8ea0*/  @!P0 BRA `(.L_x_147) ;  /* 0xfffffffc00f08947 */ /* 0x004fea000383ffff */
[----:B------:R-:W-:Y:S05]  /*8eb0*/  BRA `(.L_x_148) ;  /* 0xffffff9c00587947 */ /* 0x000fea000383ffff */
.L_x_45:
[----:B------:R-:W-:-:S07]  /*8ec0*/  MOV R0, UR5 ;  /* 0x0000000500007c02 */ /* 0x000fce0008000f00 */
.L_x_149:
[----:B-1----:R1:W2:Y:S02]  /*8ed0*/  SYNCS.PHASECHK.TRANS64.TRYWAIT P0, [R0+URZ], R3 ;  /* 0x00000003000075a7 */ /* 0x0022a400080011ff */
[----:B--2---:R-:W-:Y:S05]  /*8ee0*/  @!P0 NANOSLEEP.SYNCS 0x989680 ;  /* 0x009896800000895d */ /* 0x004fea0003900000 */
[----:B------:R-:W2:Y:S02]  /*8ef0*/  @!P0 SYNCS.PHASECHK.TRANS64 P0, [R0+URZ], R3 ;  /* 0x00000003000085a7 */ /* 0x000ea400080010ff */
[----:B--2---:R-:W-:Y:S05]  /*8f00*/  @!P0 BRA `(.L_x_149) ;  /* 0xfffffffc00f08947 */ /* 0x004fea000383ffff */
[----:B------:R-:W-:Y:S05]  /*8f10*/  BRA `(.L_x_150) ;  /* 0xffffff9c00647947 */ /* 0x000fea000383ffff */
.L_x_46:
[----:B------:R-:W-:-:S07]  /*8f20*/  MOV R0, UR5 ;  /* 0x0000000500007c02 */ /* 0x000fce0008000f00 */
.L_x_151:
[----:B-1----:R1:W2:Y:S02]  /*8f30*/  SYNCS.PHASECHK.TRANS64.TRYWAIT P0, [R0+URZ], R3 ;  /* 0x00000003000075a7 */ /* 0x0022a400080011ff */
[----:B--2---:R-:W-:Y:S05]  /*8f40*/  @!P0 NANOSLEEP.SYNCS 0x989680 ;  /* 0x009896800000895d */ /* 0x004fea0003900000 */
[----:B------:R-:W2:Y:S02]  /*8f50*/  @!P0 SYNCS.PHASECHK.TRANS64 P0, [R0+URZ], R3 ;  /* 0x00000003000085a7 */ /* 0x000ea400080010ff */
[----:B--2---:R-:W-:Y:S05]  /*8f60*/  @!P0 BRA `(.L_x_151) ;  /* 0xfffffffc00f08947 */ /* 0x004fea000383ffff */
[----:B------:R-:W-:Y:S05]  /*8f70*/  BRA `(.L_x_152) ;  /* 0xffffff9c00707947 */ /* 0x000fea000383ffff */
.L_x_47:
[----:B------:R-:W-:-:S07]  /*8f80*/  MOV R0, UR5 ;  /* 0x0000000500007c02 */ /* 0x000fce0008000f00 */
.L_x_153:
[----:B-1----:R1:W2:Y:S02]  /*8f90*/  SYNCS.PHASECHK.TRANS64.TRYWAIT P0, [R0+URZ], R3 ;  /* 0x00000003000075a7 */ /* 0x0022a400080011ff */
[----:B--2---:R-:W-:Y:S05]  /*8fa0*/  @!P0 NANOSLEEP.SYNCS 0x989680 ;  /* 0x009896800000895d */ /* 0x004fea0003900000 */
[----:B------:R-:W2:Y:S02]  /*8fb0*/  @!P0 SYNCS.PHASECHK.TRANS64 P0, [R0+URZ], R3 ;  /* 0x00000003000085a7 */ /* 0x000ea400080010ff */
[----:B--2---:R-:W-:Y:S05]  /*8fc0*/  @!P0 BRA `(.L_x_153) ;  /* 0xfffffffc00f08947 */ /* 0x004fea000383ffff */
[----:B------:R-:W-:Y:S05]  /*8fd0*/  BRA `(.L_x_154) ;  /* 0xffffff9c007c7947 */ /* 0x000fea000383ffff */
.L_x_48:
[----:B------:R-:W-:-:S07]  /*8fe0*/  MOV R0, UR5 ;  /* 0x0000000500007c02 */ /* 0x000fce0008000f00 */
.L_x_155:
[----:B-1----:R1:W2:Y:S02]  /*8ff0*/  SYNCS.PHASECHK.TRANS64.TRYWAIT P0, [R0+URZ], R3 ;  /* 0x00000003000075a7 */ /* 0x0022a400080011ff */
[----:B--2---:R-:W-:Y:S05]  /*9000*/  @!P0 NANOSLEEP.SYNCS 0x989680 ;  /* 0x009896800000895d */ /* 0x004fea0003900000 */
[----:B------:R-:W2:Y:S02]  /*9010*/  @!P0 SYNCS.PHASECHK.TRANS64 P0, [R0+URZ], R3 ;  /* 0x00000003000085a7 */ /* 0x000ea400080010ff */
[----:B--2---:R-:W-:Y:S05]  /*9020*/  @!P0 BRA `(.L_x_155) ;  /* 0xfffffffc00f08947 */ /* 0x004fea000383ffff */
[----:B------:R-:W-:Y:S05]  /*9030*/  BRA `(.L_x_156) ;  /* 0xffffff9c00887947 */ /* 0x000fea000383ffff */
.L_x_49:
[----:B------:R-:W-:-:S07]  /*9040*/  MOV R0, UR5 ;  /* 0x0000000500007c02 */ /* 0x000fce0008000f00 */
.L_x_157:
[----:B-1----:R1:W2:Y:S02]  /*9050*/  SYNCS.PHASECHK.TRANS64.TRYWAIT P0, [R0+URZ], R3 ;  /* 0x00000003000075a7 */ /* 0x0022a400080011ff */
[----:B--2---:R-:W-:Y:S05]  /*9060*/  @!P0 NANOSLEEP.SYNCS 0x989680 ;  /* 0x009896800000895d */ /* 0x004fea0003900000 */
[----:B------:R-:W2:Y:S02]  /*9070*/  @!P0 SYNCS.PHASECHK.TRANS64 P0, [R0+URZ], R3 ;  /* 0x00000003000085a7 */ /* 0x000ea400080010ff */
[----:B--2---:R-:W-:Y:S05]  /*9080*/  @!P0 BRA `(.L_x_157) ;  /* 0xfffffffc00f08947 */ /* 0x004fea000383ffff */
[----:B------:R-:W-:Y:S05]  /*9090*/  BRA `(.L_x_158) ;  /* 0xffffff9c00947947 */ /* 0x000fea000383ffff */
.L_x_50:
[----:B------:R-:W-:-:S07]  /*90a0*/  MOV R0, UR5 ;  /* 0x0000000500007c02 */ /* 0x000fce0008000f00 */
.L_x_159:
[----:B-1----:R1:W2:Y:S02]  /*90b0*/  SYNCS.PHASECHK.TRANS64.TRYWAIT P0, [R0+URZ], R3 ;  /* 0x00000003000075a7 */ /* 0x0022a400080011ff */
[----:B--2---:R-:W-:Y:S05]  /*90c0*/  @!P0 NANOSLEEP.SYNCS 0x989680 ;  /* 0x009896800000895d */ /* 0x004fea0003900000 */
[----:B------:R-:W2:Y:S02]  /*90d0*/  @!P0 SYNCS.PHASECHK.TRANS64 P0, [R0+URZ], R3 ;  /* 0x00000003000085a7 */ /* 0x000ea400080010ff */
[----:B--2---:R-:W-:Y:S05]  /*90e0*/  @!P0 BRA `(.L_x_159) ;  /* 0xfffffffc00f08947 */ /* 0x004fea000383ffff */
[----:B------:R-:W-:Y:S05]  /*90f0*/  BRA `(.L_x_160) ;  /* 0xffffff9c00a07947 */ /* 0x000fea000383ffff */
.L_x_51:
[----:B------:R-:W-:-:S07]  /*9100*/  MOV R0, UR5 ;  /* 0x0000000500007c02 */ /* 0x000fce0008000f00 */
.L_x_161:
[----:B-1----:R1:W2:Y:S02]  /*9110*/  SYNCS.PHASECHK.TRANS64.TRYWAIT P0, [R0+URZ], R3 ;  /* 0x00000003000075a7 */ /* 0x0022a400080011ff */
[----:B--2---:R-:W-:Y:S05]  /*9120*/  @!P0 NANOSLEEP.SYNCS 0x989680 ;  /* 0x009896800000895d */ /* 0x004fea0003900000 */
[----:B------:R-:W2:Y:S02]  /*9130*/  @!P0 SYNCS.PHASECHK.TRANS64 P0, [R0+URZ], R3 ;  /* 0x00000003000085a7 */ /* 0x000ea400080010ff */
[----:B--2---:R-:W-:Y:S05]  /*9140*/  @!P0 BRA `(.L_x_161) ;  /* 0xfffffffc00f08947 */ /* 0x004fea000383ffff */
[----:B------:R-:W-:Y:S05]  /*9150*/  BRA `(.L_x_162) ;  /* 0xffffff9c00ac7947 */ /* 0x000fea000383ffff */
.L_x_52:
[----:B------:R-:W-:-:S07]  /*9160*/  MOV R0, UR5 ;  /* 0x0000000500007c02 */ /* 0x000fce0008000f00 */
.L_x_163:
[----:B-1----:R1:W2:Y:S02]  /*9170*/  SYNCS.PHASECHK.TRANS64.TRYWAIT P0, [R0+URZ], R3 ;  /* 0x00000003000075a7 */ /* 0x0022a400080011ff */
[----:B--2---:R-:W-:Y:S05]  /*9180*/  @!P0 NANOSLEEP.SYNCS 0x989680 ;  /* 0x009896800000895d */ /* 0x004fea0003900000 */
[----:B------:R-:W2:Y:S02]  /*9190*/  @!P0 SYNCS.PHASECHK.TRANS64 P0, [R0+URZ], R3 ;  /* 0x00000003000085a7 */ /* 0x000ea400080010ff */
[----:B--2---:R-:W-:Y:S05]  /*91a0*/  @!P0 BRA `(.L_x_163) ;  /* 0xfffffffc00f08947 */ /* 0x004fea000383ffff */
[----:B------:R-:W-:Y:S05]  /*91b0*/  BRA `(.L_x_164) ;  /* 0xffffff9c00b87947 */ /* 0x000fea000383ffff */
.L_x_53:
[----:B------:R-:W-:-:S07]  /*91c0*/  MOV R0, UR5 ;  /* 0x0000000500007c02 */ /* 0x000fce0008000f00 */
.L_x_165:
[----:B-1----:R1:W2:Y:S02]  /*91d0*/  SYNCS.PHASECHK.TRANS64.TRYWAIT P0, [R0+URZ], R3 ;  /* 0x00000003000075a7 */ /* 0x0022a400080011ff */
[----:B--2---:R-:W-:Y:S05]  /*91e0*/  @!P0 NANOSLEEP.SYNCS 0x989680 ;  /* 0x009896800000895d */ /* 0x004fea0003900000 */
[----:B------:R-:W2:Y:S02]  /*91f0*/  @!P0 SYNCS.PHASECHK.TRANS64 P0, [R0+URZ], R3 ;  /* 0x00000003000085a7 */ /* 0x000ea400080010ff */
[----:B--2---:R-:W-:Y:S05]  /*9200*/  @!P0 BRA `(.L_x_165) ;  /* 0xfffffffc00f08947 */ /* 0x004fea000383ffff */
[----:B------:R-:W-:Y:S05]  /*9210*/  BRA `(.L_x_166) ;  /* 0xffffff9c00c47947 */ /* 0x000fea000383ffff */
.L_x_54:
[----:B------:R-:W-:-:S07]  /*9220*/  MOV R0, UR5 ;  /* 0x0000000500007c02 */ /* 0x000fce0008000f00 */
.L_x_167:
[----:B-1----:R1:W2:Y:S02]  /*9230*/  SYNCS.PHASECHK.TRANS64.TRYWAIT P0, [R0+URZ], R3 ;  /* 0x00000003000075a7 */ /* 0x0022a400080011ff */
[----:B--2---:R-:W-:Y:S05]  /*9240*/  @!P0 NANOSLEEP.SYNCS 0x989680 ;  /* 0x009896800000895d */ /* 0x004fea0003900000 */
[----:B------:R-:W2:Y:S02]  /*9250*/  @!P0 SYNCS.PHASECHK.TRANS64 P0, [R0+URZ], R3 ;  /* 0x00000003000085a7 */ /* 0x000ea400080010ff */
[----:B--2---:R-:W-:Y:S05]  /*9260*/  @!P0 BRA `(.L_x_167) ;  /* 0xfffffffc00f08947 */ /* 0x004fea000383ffff */
[----:B------:R-:W-:Y:S05]  /*9270*/  BRA `(.L_x_168) ;  /* 0xffffff9c00d07947 */ /* 0x000fea000383ffff */
.L_x_55:
[----:B------:R-:W-:-:S07]  /*9280*/  MOV R0, UR5 ;  /* 0x0000000500007c02 */ /* 0x000fce0008000f00 */
.L_x_169:
[----:B-1----:R1:W2:Y:S02]  /*9290*/  SYNCS.PHASECHK.TRANS64.TRYWAIT P0, [R0+URZ], R3 ;  /* 0x00000003000075a7 */ /* 0x0022a400080011ff */
[----:B--2---:R-:W-:Y:S05]  /*92a0*/  @!P0 NANOSLEEP.SYNCS 0x989680 ;  /* 0x009896800000895d */ /* 0x004fea0003900000 */
[----:B------:R-:W2:Y:S02]  /*92b0*/  @!P0 SYNCS.PHASECHK.TRANS64 P0, [R0+URZ], R3 ;  /* 0x00000003000085a7 */ /* 0x000ea400080010ff */
[----:B--2---:R-:W-:Y:S05]  /*92c0*/  @!P0 BRA `(.L_x_169) ;  /* 0xfffffffc00f08947 */ /* 0x004fea000383ffff */
[----:B------:R-:W-:Y:S05]  /*92d0*/  BRA `(.L_x_170) ;  /* 0xffffff9c00dc7947 */ /* 0x000fea000383ffff */
.L_x_56:
[----:B------:R-:W-:-:S07]  /*92e0*/  MOV R0, UR5 ;  /* 0x0000000500007c02 */ /* 0x000fce0008000f00 */
.L_x_171:
[----:B-1----:R1:W2:Y:S02]  /*92f0*/  SYNCS.PHASECHK.TRANS64.TRYWAIT P0, [R0+URZ], R3 ;  /* 0x00000003000075a7 */ /* 0x0022a400080011ff */
[----:B--2---:R-:W-:Y:S05]  /*9300*/  @!P0 NANOSLEEP.SYNCS 0x989680 ;  /* 0x009896800000895d */ /* 0x004fea0003900000 */
[----:B------:R-:W2:Y:S02]  /*9310*/  @!P0 SYNCS.PHASECHK.TRANS64 P0, [R0+URZ], R3 ;  /* 0x00000003000085a7 */ /* 0x000ea400080010ff */
[----:B--2---:R-:W-:Y:S05]  /*9320*/  @!P0 BRA `(.L_x_171) ;  /* 0xfffffffc00f08947 */ /* 0x004fea000383ffff */
[----:B------:R-:W-:Y:S05]  /*9330*/  BRA `(.L_x_172) ;  /* 0xffffff9c00e87947 */ /* 0x000fea000383ffff */
.L_x_57:
[----:B------:R-:W-:-:S07]  /*9340*/  MOV R0, UR5 ;  /* 0x0000000500007c02 */ /* 0x000fce0008000f00 */
.L_x_173:
[----:B-1----:R1:W2:Y:S02]  /*9350*/  SYNCS.PHASECHK.TRANS64.TRYWAIT P0, [R0+URZ], R3 ;  /* 0x00000003000075a7 */ /* 0x0022a400080011ff */
[----:B--2---:R-:W-:Y:S05]  /*9360*/  @!P0 NANOSLEEP.SYNCS 0x989680 ;  /* 0x009896800000895d */ /* 0x004fea0003900000 */
[----:B------:R-:W2:Y:S02]  /*9370*/  @!P0 SYNCS.PHASECHK.TRANS64 P0, [R0+URZ], R3 ;  /* 0x00000003000085a7 */ /* 0x000ea400080010ff */
[----:B--2---:R-:W-:Y:S05]  /*9380*/  @!P0 BRA `(.L_x_173) ;  /* 0xfffffffc00f08947 */ /* 0x004fea000383ffff */
[----:B------:R-:W-:Y:S05]  /*9390*/  BRA `(.L_x_174) ;  /* 0xffffff9c00f47947 */ /* 0x000fea000383ffff */
.L_x_58:
[----:B------:R-:W-:-:S07]  /*93a0*/  MOV R0, UR5 ;  /* 0x0000000500007c02 */ /* 0x000fce0008000f00 */
.L_x_175:
[----:B-1----:R1:W2:Y:S02]  /*93b0*/  SYNCS.PHASECHK.TRANS64.TRYWAIT P0, [R0+URZ], R3 ;  /* 0x00000003000075a7 */ /* 0x0022a400080011ff */
[----:B--2---:R-:W-:Y:S05]  /*93c0*/  @!P0 NANOSLEEP.SYNCS 0x989680 ;  /* 0x009896800000895d */ /* 0x004fea0003900000 */
[----:B------:R-:W2:Y:S02]  /*93d0*/  @!P0 SYNCS.PHASECHK.TRANS64 P0, [R0+URZ], R3 ;  /* 0x00000003000085a7 */ /* 0x000ea400080010ff */
[----:B--2---:R-:W-:Y:S05]  /*93e0*/  @!P0 BRA `(.L_x_175) ;  /* 0xfffffffc00f08947 */ /* 0x004fea000383ffff */
[----:B------:R-:W-:Y:S05]  /*93f0*/  BRA `(.L_x_176) ;  /* 0xffffffa000007947 */ /* 0x000fea000383ffff */
.L_x_59:
[----:B------:R-:W-:-:S07]  /*9400*/  MOV R0, UR5 ;  /* 0x0000000500007c02 */ /* 0x000fce0008000f00 */
.L_x_177:
[----:B-1----:R1:W2:Y:S02]  /*9410*/  SYNCS.PHASECHK.TRANS64.TRYWAIT P0, [R0+URZ], R3 ;  /* 0x00000003000075a7 */ /* 0x0022a400080011ff */
[----:B--2---:R-:W-:Y:S05]  /*9420*/  @!P0 NANOSLEEP.SYNCS 0x989680 ;  /* 0x009896800000895d */ /* 0x004fea0003900000 */
[----:B------:R-:W2:Y:S02]  /*9430*/  @!P0 SYNCS.PHASECHK.TRANS64 P0, [R0+URZ], R3 ;  /* 0x00000003000085a7 */ /* 0x000ea400080010ff */
[----:B--2---:R-:W-:Y:S05]  /*9440*/  @!P0 BRA `(.L_x_177) ;  /* 0xfffffffc00f08947 */ /* 0x004fea000383ffff */
[----:B------:R-:W-:Y:S05]  /*9450*/  BRA `(.L_x_178) ;  /* 0xffffffa0000c7947 */ /* 0x000fea000383ffff */
.L_x_60:
[----:B------:R-:W-:-:S07]  /*9460*/  MOV R0, UR5 ;  /* 0x0000000500007c02 */ /* 0x000fce0008000f00 */
.L_x_179:
[----:B-1----:R1:W2:Y:S02]  /*9470*/  SYNCS.PHASECHK.TRANS64.TRYWAIT P0, [R0+URZ], R3 ;  /* 0x00000003000075a7 */ /* 0x0022a400080011ff */
[----:B--2---:R-:W-:Y:S05]  /*9480*/  @!P0 NANOSLEEP.SYNCS 0x989680 ;  /* 0x009896800000895d */ /* 0x004fea0003900000 */
[----:B------:R-:W2:Y:S02]  /*9490*/  @!P0 SYNCS.PHASECHK.TRANS64 P0, [R0+URZ], R3 ;  /* 0x00000003000085a7 */ /* 0x000ea400080010ff */
[----:B--2---:R-:W-:Y:S05]  /*94a0*/  @!P0 BRA `(.L_x_179) ;  /* 0xfffffffc00f08947 */ /* 0x004fea000383ffff */
[----:B------:R-:W-:Y:S05]  /*94b0*/  BRA `(.L_x_180) ;  /* 0xffffffa000187947 */ /* 0x000fea000383ffff */
.L_x_61:
[----:B------:R-:W-:-:S07]  /*94c0*/  MOV R0, UR5 ;  /* 0x0000000500007c02 */ /* 0x000fce0008000f00 */
.L_x_181:
[----:B-1----:R1:W2:Y:S02]  /*94d0*/  SYNCS.PHASECHK.TRANS64.TRYWAIT P0, [R0+URZ], R3 ;  /* 0x00000003000075a7 */ /* 0x0022a400080011ff */
[----:B--2---:R-:W-:Y:S05]  /*94e0*/  @!P0 NANOSLEEP.SYNCS 0x989680 ;  /* 0x009896800000895d */ /* 0x004fea0003900000 */
[----:B------:R-:W2:Y:S02]  /*94f0*/  @!P0 SYNCS.PHASECHK.TRANS64 P0, [R0+URZ], R3 ;  /* 0x00000003000085a7 */ /* 0x000ea400080010ff */
[----:B--2---:R-:W-:Y:S05]  /*9500*/  @!P0 BRA `(.L_x_181) ;  /* 0xfffffffc00f08947 */ /* 0x004fea000383ffff */
[----:B------:R-:W-:Y:S05]  /*9510*/  BRA `(.L_x_182) ;  /* 0xffffffa000247947 */ /* 0x000fea000383ffff */
.L_x_62:
[----:B------:R-:W-:-:S07]  /*9520*/  MOV R0, UR5 ;  /* 0x0000000500007c02 */ /* 0x000fce0008000f00 */
.L_x_183:
[----:B-1----:R1:W2:Y:S02]  /*9530*/  SYNCS.PHASECHK.TRANS64.TRYWAIT P0, [R0+URZ], R3 ;  /* 0x00000003000075a7 */ /* 0x0022a400080011ff */
[----:B--2---:R-:W-:Y:S05]  /*9540*/  @!P0 NANOSLEEP.SYNCS 0x989680 ;  /* 0x009896800000895d */ /* 0x004fea0003900000 */
[----:B------:R-:W2:Y:S02]  /*9550*/  @!P0 SYNCS.PHASECHK.TRANS64 P0, [R0+URZ], R3 ;  /* 0x00000003000085a7 */ /* 0x000ea400080010ff */
[----:B--2---:R-:W-:Y:S05]  /*9560*/  @!P0 BRA `(.L_x_183) ;  /* 0xfffffffc00f08947 */ /* 0x004fea000383ffff */
[----:B------:R-:W-:Y:S05]  /*9570*/  BRA `(.L_x_184) ;  /* 0xffffffa000307947 */ /* 0x000fea000383ffff */
.L_x_63:
[----:B------:R-:W-:-:S07]  /*9580*/  MOV R0, UR5 ;  /* 0x0000000500007c02 */ /* 0x000fce0008000f00 */
.L_x_185:
[----:B-1----:R1:W2:Y:S02]  /*9590*/  SYNCS.PHASECHK.TRANS64.TRYWAIT P0, [R0+URZ], R3 ;  /* 0x00000003000075a7 */ /* 0x0022a400080011ff */
[----:B--2---:R-:W-:Y:S05]  /*95a0*/  @!P0 NANOSLEEP.SYNCS 0x989680 ;  /* 0x009896800000895d */ /* 0x004fea0003900000 */
[----:B------:R-:W2:Y:S02]  /*95b0*/  @!P0 SYNCS.PHASECHK.TRANS64 P0, [R0+URZ], R3 ;  /* 0x00000003000085a7 */ /* 0x000ea400080010ff */
[----:B--2---:R-:W-:Y:S05]  /*95c0*/  @!P0 BRA `(.L_x_185) ;  /* 0xfffffffc00f08947 */ /* 0x004fea000383ffff */
[----:B------:R-:W-:Y:S05]  /*95d0*/  BRA `(.L_x_186) ;  /* 0xffffffa0003c7947 */ /* 0x000fea000383ffff */
.L_x_64:
[----:B------:R-:W-:-:S07]  /*95e0*/  MOV R0, UR5 ;  /* 0x0000000500007c02 */ /* 0x000fce0008000f00 */
.L_x_187:
[----:B-1----:R1:W2:Y:S02]  /*95f0*/  SYNCS.PHASECHK.TRANS64.TRYWAIT P0, [R0+URZ], R3 ;  /* 0x00000003000075a7 */ /* 0x0022a400080011ff */
[----:B--2---:R-:W-:Y:S05]  /*9600*/  @!P0 NANOSLEEP.SYNCS 0x989680 ;  /* 0x009896800000895d */ /* 0x004fea0003900000 */
[----:B------:R-:W2:Y:S02]  /*9610*/  @!P0 SYNCS.PHASECHK.TRANS64 P0, [R0+URZ], R3 ;  /* 0x00000003000085a7 */ /* 0x000ea400080010ff */
[----:B--2---:R-:W-:Y:S05]  /*9620*/  @!P0 BRA `(.L_x_187) ;  /* 0xfffffffc00f08947 */ /* 0x004fea000383ffff */
[----:B------:R-:W-:Y:S05]  /*9630*/  BRA `(.L_x_188) ;  /* 0xffffffa000487947 */ /* 0x000fea000383ffff */
.L_x_65:
[----:B------:R-:W-:-:S07]  /*9640*/  MOV R0, UR5 ;  /* 0x0000000500007c02 */ /* 0x000fce0008000f00 */
.L_x_189:
[----:B-1----:R1:W2:Y:S02]  /*9650*/  SYNCS.PHASECHK.TRANS64.TRYWAIT P0, [R0+URZ], R3 ;  /* 0x00000003000075a7 */ /* 0x0022a400080011ff */
[----:B--2---:R-:W-:Y:S05]  /*9660*/  @!P0 NANOSLEEP.SYNCS 0x989680 ;  /* 0x009896800000895d */ /* 0x004fea0003900000 */
[----:B------:R-:W2:Y:S02]  /*9670*/  @!P0 SYNCS.PHASECHK.TRANS64 P0, [R0+URZ], R3 ;  /* 0x00000003000085a7 */ /* 0x000ea400080010ff */
[----:B--2---:R-:W-:Y:S05]  /*9680*/  @!P0 BRA `(.L_x_189) ;  /* 0xfffffffc00f08947 */ /* 0x004fea000383ffff */
[----:B------:R-:W-:Y:S05]  /*9690*/  BRA `(.L_x_190) ;  /* 0xffffffa000547947 */ /* 0x000fea000383ffff */
.L_x_66:
[----:B------:R-:W-:-:S07]  /*96a0*/  MOV R0, UR5 ;  /* 0x0000000500007c02 */ /* 0x000fce0008000f00 */
.L_x_191:
[----:B-1----:R1:W2:Y:S02]  /*96b0*/  SYNCS.PHASECHK.TRANS64.TRYWAIT P0, [R0+URZ], R3 ;  /* 0x00000003000075a7 */ /* 0x0022a400080011ff */
[----:B--2---:R-:W-:Y:S05]  /*96c0*/  @!P0 NANOSLEEP.SYNCS 0x989680 ;  /* 0x009896800000895d */ /* 0x004fea0003900000 */
[----:B------:R-:W2:Y:S02]  /*96d0*/  @!P0 SYNCS.PHASECHK.TRANS64 P0, [R0+URZ], R3 ;  /* 0x00000003000085a7 */ /* 0x000ea400080010ff */
[----:B--2---:R-:W-:Y:S05]  /*96e0*/  @!P0 BRA `(.L_x_191) ;  /* 0xfffffffc00f08947 */ /* 0x004fea000383ffff */
[----:B------:R-:W-:Y:S05]  /*96f0*/  BRA `(.L_x_192) ;  /* 0xffffffa000607947 */ /* 0x000fea000383ffff */
.L_x_67:
[----:B------:R-:W-:-:S07]  /*9700*/  MOV R0, UR5 ;  /* 0x0000000500007c02 */ /* 0x000fce0008000f00 */
.L_x_193:
[----:B-1----:R1:W2:Y:S02]  /*9710*/  SYNCS.PHASECHK.TRANS64.TRYWAIT P0, [R0+URZ], R3 ;  /* 0x00000003000075a7 */ /* 0x0022a400080011ff */
[----:B--2---:R-:W-:Y:S05]  /*9720*/  @!P0 NANOSLEEP.SYNCS 0x989680 ;  /* 0x009896800000895d */ /* 0x004fea0003900000 */
[----:B------:R-:W2:Y:S02]  /*9730*/  @!P0 SYNCS.PHASECHK.TRANS64 P0, [R0+URZ], R3 ;  /* 0x00000003000085a7 */ /* 0x000ea400080010ff */
[----:B--2---:R-:W-:Y:S05]  /*9740*/  @!P0 BRA `(.L_x_193) ;  /* 0xfffffffc00f08947 */ /* 0x004fea000383ffff */
[----:B------:R-:W-:Y:S05]  /*9750*/  BRA `(.L_x_194) ;  /* 0xffffffa0006c7947 */ /* 0x000fea000383ffff */
.L_x_68:
[----:B------:R-:W-:-:S07]  /*9760*/  MOV R0, UR5 ;  /* 0x0000000500007c02 */ /* 0x000fce0008000f00 */
.L_x_195:
[----:B-1----:R1:W2:Y:S02]  /*9770*/  SYNCS.PHASECHK.TRANS64.TRYWAIT P0, [R0+URZ], R3 ;  /* 0x00000003000075a7 */ /* 0x0022a400080011ff */
[----:B--2---:R-:W-:Y:S05]  /*9780*/  @!P0 NANOSLEEP.SYNCS 0x989680 ;  /* 0x009896800000895d */ /* 0x004fea0003900000 */
[----:B------:R-:W2:Y:S02]  /*9790*/  @!P0 SYNCS.PHASECHK.TRANS64 P0, [R0+URZ], R3 ;  /* 0x00000003000085a7 */ /* 0x000ea400080010ff */
[----:B--2---:R-:W-:Y:S05]  /*97a0*/  @!P0 BRA `(.L_x_195) ;  /* 0xfffffffc00f08947 */ /* 0x004fea000383ffff */
[----:B------:R-:W-:Y:S05]  /*97b0*/  BRA `(.L_x_196) ;  /* 0xffffffa000787947 */ /* 0x000fea000383ffff */
.L_x_69:
[----:B------:R-:W-:-:S07]  /*97c0*/  MOV R0, UR5 ;  /* 0x0000000500007c02 */ /* 0x000fce0008000f00 */
.L_x_197:
[----:B-1----:R1:W2:Y:S02]  /*97d0*/  SYNCS.PHASECHK.TRANS64.TRYWAIT P0, [R0+URZ], R3 ;  /* 0x00000003000075a7 */ /* 0x0022a400080011ff */
[----:B--2---:R-:W-:Y:S05]  /*97e0*/  @!P0 NANOSLEEP.SYNCS 0x989680 ;  /* 0x009896800000895d */ /* 0x004fea0003900000 */
[----:B------:R-:W2:Y:S02]  /*97f0*/  @!P0 SYNCS.PHASECHK.TRANS64 P0, [R0+URZ], R3 ;  /* 0x00000003000085a7 */ /* 0x000ea400080010ff */
[----:B--2---:R-:W-:Y:S05]  /*9800*/  @!P0 BRA `(.L_x_197) ;  /* 0xfffffffc00f08947 */ /* 0x004fea000383ffff */
[----:B------:R-:W-:Y:S05]  /*9810*/  BRA `(.L_x_198) ;  /* 0xffffffa000847947 */ /* 0x000fea000383ffff */
.L_x_70:
[----:B------:R-:W-:-:S07]  /*9820*/  MOV R0, UR5 ;  /* 0x0000000500007c02 */ /* 0x000fce0008000f00 */
.L_x_199:
[----:B-1----:R1:W2:Y:S02]  /*9830*/  SYNCS.PHASECHK.TRANS64.TRYWAIT P0, [R0+URZ], R3 ;  /* 0x00000003000075a7 */ /* 0x0022a400080011ff */
[----:B--2---:R-:W-:Y:S05]  /*9840*/  @!P0 NANOSLEEP.SYNCS 0x989680 ;  /* 0x009896800000895d */ /* 0x004fea0003900000 */
[----:B------:R-:W2:Y:S02]  /*9850*/  @!P0 SYNCS.PHASECHK.TRANS64 P0, [R0+URZ], R3 ;  /* 0x00000003000085a7 */ /* 0x000ea400080010ff */
[----:B--2---:R-:W-:Y:S05]  /*9860*/  @!P0 BRA `(.L_x_199) ;  /* 0xfffffffc00f08947 */ /* 0x004fea000383ffff */
[----:B------:R-:W-:Y:S05]  /*9870*/  BRA `(.L_x_200) ;  /* 0xffffffa000907947 */ /* 0x000fea000383ffff */
.L_x_71:
[----:B------:R-:W-:-:S07]  /*9880*/  MOV R0, UR5 ;  /* 0x0000000500007c02 */ /* 0x000fce0008000f00 */
.L_x_201:
[----:B-1----:R1:W2:Y:S02]  /*9890*/  SYNCS.PHASECHK.TRANS64.TRYWAIT P0, [R0+URZ], R3 ;  /* 0x00000003000075a7 */ /* 0x0022a400080011ff */
[----:B--2---:R-:W-:Y:S05]  /*98a0*/  @!P0 NANOSLEEP.SYNCS 0x989680 ;  /* 0x009896800000895d */ /* 0x004fea0003900000 */
[----:B------:R-:W2:Y:S02]  /*98b0*/  @!P0 SYNCS.PHASECHK.TRANS64 P0, [R0+URZ], R3 ;  /* 0x00000003000085a7 */ /* 0x000ea400080010ff */
[----:B--2---:R-:W-:Y:S05]  /*98c0*/  @!P0 BRA `(.L_x_201) ;  /* 0xfffffffc00f08947 */ /* 0x004fea000383ffff */
[----:B------:R-:W-:Y:S05]  /*98d0*/  BRA `(.L_x_202) ;  /* 0xffffffa0009c7947 */ /* 0x000fea000383ffff */
.L_x_72:
[----:B------:R-:W-:-:S07]  /*98e0*/  MOV R0, UR5 ;  /* 0x0000000500007c02 */ /* 0x000fce0008000f00 */
.L_x_203:
[----:B-1----:R1:W2:Y:S02]  /*98f0*/  SYNCS.PHASECHK.TRANS64.TRYWAIT P0, [R0+URZ], R3 ;  /* 0x00000003000075a7 */ /* 0x0022a400080011ff */
[----:B--2---:R-:W-:Y:S05]  /*9900*/  @!P0 NANOSLEEP.SYNCS 0x989680 ;  /* 0x009896800000895d */ /* 0x004fea0003900000 */
[----:B------:R-:W2:Y:S02]  /*9910*/  @!P0 SYNCS.PHASECHK.TRANS64 P0, [R0+URZ], R3 ;  /* 0x00000003000085a7 */ /* 0x000ea400080010ff */
[----:B--2---:R-:W-:Y:S05]  /*9920*/  @!P0 BRA `(.L_x_203) ;  /* 0xfffffffc00f08947 */ /* 0x004fea000383ffff */
[----:B------:R-:W-:Y:S05]  /*9930*/  BRA `(.L_x_204) ;  /* 0xffffffa000a87947 */ /* 0x000fea000383ffff */
.L_x_73:
[----:B------:R-:W-:-:S07]  /*9940*/  MOV R0, UR5 ;  /* 0x0000000500007c02 */ /* 0x000fce0008000f00 */
.L_x_205:
[----:B-1----:R1:W2:Y:S02]  /*9950*/  SYNCS.PHASECHK.TRANS64.TRYWAIT P0, [R0+URZ], R3 ;  /* 0x00000003000075a7 */ /* 0x0022a400080011ff */
[----:B--2---:R-:W-:Y:S05]  /*9960*/  @!P0 NANOSLEEP.SYNCS 0x989680 ;  /* 0x009896800000895d */ /* 0x004fea0003900000 */
[----:B------:R-:W2:Y:S02]  /*9970*/  @!P0 SYNCS.PHASECHK.TRANS64 P0, [R0+URZ], R3 ;  /* 0x00000003000085a7 */ /* 0x000ea400080010ff */
[----:B--2---:R-:W-:Y:S05]  /*9980*/  @!P0 BRA `(.L_x_205) ;  /* 0xfffffffc00f08947 */ /* 0x004fea000383ffff */
[----:B------:R-:W-:Y:S05]  /*9990*/  BRA `(.L_x_206) ;  /* 0xffffffa000b47947 */ /* 0x000fea000383ffff */
.L_x_74:
[----:B------:R-:W-:-:S07]  /*99a0*/  MOV R0, UR5 ;  /* 0x0000000500007c02 */ /* 0x000fce0008000f00 */
.L_x_207:
[----:B-1----:R1:W2:Y:S02]  /*99b0*/  SYNCS.PHASECHK.TRANS64.TRYWAIT P0, [R0+URZ], R3 ;  /* 0x00000003000075a7 */ /* 0x0022a400080011ff */
[----:B--2---:R-:W-:Y:S05]  /*99c0*/  @!P0 NANOSLEEP.SYNCS 0x989680 ;  /* 0x009896800000895d */ /* 0x004fea0003900000 */
[----:B------:R-:W2:Y:S02]  /*99d0*/  @!P0 SYNCS.PHASECHK.TRANS64 P0, [R0+URZ], R3 ;  /* 0x00000003000085a7 */ /* 0x000ea400080010ff */
[----:B--2---:R-:W-:Y:S05]  /*99e0*/  @!P0 BRA `(.L_x_207) ;  /* 0xfffffffc00f08947 */ /* 0x004fea000383ffff */
[----:B------:R-:W-:Y:S05]  /*99f0*/  BRA `(.L_x_208) ;  /* 0xffffffa000c07947 */ /* 0x000fea000383ffff */
.L_x_75:
[----:B------:R-:W-:-:S07]  /*9a00*/  MOV R0, UR5 ;  /* 0x0000000500007c02 */ /* 0x000fce0008000f00 */
.L_x_209:
[----:B-1----:R1:W2:Y:S02]  /*9a10*/  SYNCS.PHASECHK.TRANS64.TRYWAIT P0, [R0+URZ], R3 ;  /* 0x00000003000075a7 */ /* 0x0022a400080011ff */
[----:B--2---:R-:W-:Y:S05]  /*9a20*/  @!P0 NANOSLEEP.SYNCS 0x989680 ;  /* 0x009896800000895d */ /* 0x004fea0003900000 */
[----:B------:R-:W2:Y:S02]  /*9a30*/  @!P0 SYNCS.PHASECHK.TRANS64 P0, [R0+URZ], R3 ;  /* 0x00000003000085a7 */ /* 0x000ea400080010ff */
[----:B--2---:R-:W-:Y:S05]  /*9a40*/  @!P0 BRA `(.L_x_209) ;  /* 0xfffffffc00f08947 */ /* 0x004fea000383ffff */
[----:B------:R-:W-:Y:S05]  /*9a50*/  BRA `(.L_x_210) ;  /* 0xffffffa000cc7947 */ /* 0x000fea000383ffff */
.L_x_76:
[----:B------:R-:W-:-:S07]  /*9a60*/  MOV R0, UR5 ;  /* 0x0000000500007c02 */ /* 0x000fce0008000f00 */
.L_x_211:
[----:B-1----:R1:W2:Y:S02]  /*9a70*/  SYNCS.PHASECHK.TRANS64.TRYWAIT P0, [R0+URZ], R3 ;  /* 0x00000003000075a7 */ /* 0x0022a400080011ff */
[----:B--2---:R-:W-:Y:S05]  /*9a80*/  @!P0 NANOSLEEP.SYNCS 0x989680 ;  /* 0x009896800000895d */ /* 0x004fea0003900000 */
[----:B------:R-:W2:Y:S02]  /*9a90*/  @!P0 SYNCS.PHASECHK.TRANS64 P0, [R0+URZ], R3 ;  /* 0x00000003000085a7 */ /* 0x000ea400080010ff */
[----:B--2---:R-:W-:Y:S05]  /*9aa0*/  @!P0 BRA `(.L_x_211) ;  /* 0xfffffffc00f08947 */ /* 0x004fea000383ffff */
[----:B------:R-:W-:Y:S05]  /*9ab0*/  BRA `(.L_x_212) ;  /* 0xffffffa000d87947 */ /* 0x000fea000383ffff */
.L_x_79:
[----:B-1----:R1:W2:Y:S02]  /*9ac0*/  SYNCS.PHASECHK.TRANS64.TRYWAIT P0, [R2+URZ+0x2b0], R5 ;  /* 0x0002b005020075a7 */ /* 0x0022a400080011ff */
[----:B--2---:R-:W-:Y:S05]  /*9ad0*/  @!P0 NANOSLEEP.SYNCS 0x989680 ;  /* 0x009896800000895d */ /* 0x004fea0003900000 */
[----:B------:R-:W2:Y:S02]  /*9ae0*/  @!P0 SYNCS.PHASECHK.TRANS64 P0, [R2+URZ+0x2b0], R5 ;  /* 0x0002b005020085a7 */ /* 0x000ea400080010ff */
[----:B--2---:R-:W-:Y:S05]  /*9af0*/  @!P0 BRA `(.L_x_79) ;  /* 0xfffffffc00f08947 */ /* 0x004fea000383ffff */
[----:B------:R-:W-:Y:S05]  /*9b00*/  BRA `(.L_x_213) ;  /* 0xffffffa4003c7947 */ /* 0x000fea000383ffff */
.L_x_80:
[----:B------:R-:W-:-:S07]  /*9b10*/  MOV R2, UR4 ;  /* 0x0000000400027c02 */ /* 0x000fce0008000f00 */
.L_x_214:
[----:B-1----:R1:W2:Y:S02]  /*9b20*/  SYNCS.PHASECHK.TRANS64.TRYWAIT P0, [R2+URZ+0x260], R5 ;  /* 0x00026005020075a7 */ /* 0x0022a400080011ff */
[----:B--2---:R-:W-:Y:S05]  /*9b30*/  @!P0 NANOSLEEP.SYNCS 0x989680 ;  /* 0x009896800000895d */ /* 0x004fea0003900000 */
[----:B------:R-:W2:Y:S02]  /*9b40*/  @!P0 SYNCS.PHASECHK.TRANS64 P0, [R2+URZ+0x260], R5 ;  /* 0x00026005020085a7 */ /* 0x000ea400080010ff */
[----:B--2---:R-:W-:Y:S05]  /*9b50*/  @!P0 BRA `(.L_x_214) ;  /* 0xfffffffc00f08947 */ /* 0x004fea000383ffff */
[----:B------:R-:W-:Y:S05]  /*9b60*/  BRA `(.L_x_215) ;  /* 0xffffffa4004c7947 */ /* 0x000fea000383ffff */
.L_x_81:
[----:B-1----:R1:W2:Y:S02]  /*9b70*/  SYNCS.PHASECHK.TRANS64.TRYWAIT P1, [R2+URZ+0x250], R5 ;  /* 0x00025005020075a7 */ /* 0x0022a400080211ff */
[----:B--2---:R-:W-:Y:S05]  /*9b80*/  @!P1 NANOSLEEP.SYNCS 0x989680 ;  /* 0x009896800000995d */ /* 0x004fea0003900000 */
[----:B------:R-:W2:Y:S02]  /*9b90*/  @!P1 SYNCS.PHASECHK.TRANS64 P1, [R2+URZ+0x250], R5 ;  /* 0x00025005020095a7 */ /* 0x000ea400080210ff */
[----:B--2---:R-:W-:Y:S05]  /*9ba0*/  @!P1 BRA `(.L_x_81) ;  /* 0xfffffffc00f09947 */ /* 0x004fea000383ffff */
[----:B------:R-:W-:Y:S05]  /*9bb0*/  BRA `(.L_x_216) ;  /* 0xffffffa4007c7947 */ /* 0x000fea000383ffff */
.L_x_84:
[----:B------:R-:W-:-:S07]  /*9bc0*/  MOV R0, UR4 ;  /* 0x0000000400007c02 */ /* 0x000fce0008000f00 */
.L_x_217:
[----:B-1----:R1:W2:Y:S02]  /*9bd0*/  SYNCS.PHASECHK.TRANS64.TRYWAIT P0, [R0+URZ+0x260], R3 ;  /* 0x00026003000075a7 */ /* 0x0022a400080011ff */
[----:B--2---:R-:W-:Y:S05]  /*9be0*/  @!P0 NANOSLEEP.SYNCS 0x989680 ;  /* 0x009896800000895d */ /* 0x004fea0003900000 */
[----:B------:R-:W2:Y:S02]  /*9bf0*/  @!P0 SYNCS.PHASECHK.TRANS64 P0, [R0+URZ+0x260], R3 ;  /* 0x00026003000085a7 */ /* 0x000ea400080010ff */
[----:B--2---:R-:W-:Y:S05]  /*9c00*/  @!P0 BRA `(.L_x_217) ;  /* 0xfffffffc00f08947 */ /* 0x004fea000383ffff */
[----:B------:R-:W-:Y:S05]  /*9c10*/  BRA `(.L_x_83) ;  /* 0xffffffa400d07947 */ /* 0x000fea000383ffff */
.L_x_91:
[----:B-1----:R1:W2:Y:S02]  /*9c20*/  SYNCS.PHASECHK.TRANS64.TRYWAIT P1, [R0+URZ+0x250], R5 ;  /* 0x00025005000075a7 */ /* 0x0022a400080211ff */
[----:B--2---:R-:W-:Y:S05]  /*9c30*/  @!P1 NANOSLEEP.SYNCS 0x989680 ;  /* 0x009896800000995d */ /* 0x004fea0003900000 */
[----:B------:R-:W2:Y:S02]  /*9c40*/  @!P1 SYNCS.PHASECHK.TRANS64 P1, [R0+URZ+0x250], R5 ;  /* 0x00025005000095a7 */ /* 0x000ea400080210ff */
[----:B--2---:R-:W-:Y:S05]  /*9c50*/  @!P1 BRA `(.L_x_91) ;  /* 0xfffffffc00f09947 */ /* 0x004fea000383ffff */
[----:B------:R-:W-:Y:S05]  /*9c60*/  BRA `(.L_x_218) ;  /* 0xffffffac00307947 */ /* 0x000fea000383ffff */
.L_x_92:
[----:B------:R-:W-:-:S07]  /*9c70*/  MOV R3, UR19 ;  /* 0x0000001300037c02 */ /* 0x000fce0008000f00 */
.L_x_219:
[----:B-1----:R1:W2:Y:S02]  /*9c80*/  SYNCS.PHASECHK.TRANS64.TRYWAIT P0, [R3+URZ+0x290], R0 ;  /* 0x00029000030075a7 */ /* 0x0022a400080011ff */
[----:B--2---:R-:W-:Y:S05]  /*9c90*/  @!P0 NANOSLEEP.SYNCS 0x989680 ;  /* 0x009896800000895d */ /* 0x004fea0003900000 */
[----:B------:R-:W2:Y:S02]  /*9ca0*/  @!P0 SYNCS.PHASECHK.TRANS64 P0, [R3+URZ+0x290], R0 ;  /* 0x00029000030085a7 */ /* 0x000ea400080010ff */
[----:B--2---:R-:W-:Y:S05]  /*9cb0*/  @!P0 BRA `(.L_x_219) ;  /* 0xfffffffc00f08947 */ /* 0x004fea000383ffff */
[----:B------:R-:W-:Y:S05]  /*9cc0*/  BRA `(.L_x_220) ;  /* 0xffffffac00647947 */ /* 0x000fea000383ffff */
.L_x_95:
[----:B------:R-:W-:Y:S07]  /*9cd0*/  MOV R0, UR6 ;  /* 0x0000000600007c02 */ /* 0x000fee0008000f00 */
.L_x_221:
[----:B-1----:R1:W2:Y:S02]  /*9ce0*/  SYNCS.PHASECHK.TRANS64.TRYWAIT P0, [R0+URZ], R3 ;  /* 0x00000003000075a7 */ /* 0x0022a400080011ff */
[----:B--2---:R-:W-:Y:S05]  /*9cf0*/  @!P0 NANOSLEEP.SYNCS 0x989680 ;  /* 0x009896800000895d */ /* 0x004fea0003900000 */
[----:B------:R-:W2:Y:S02]  /*9d00*/  @!P0 SYNCS.PHASECHK.TRANS64 P0, [R0+URZ], R3 ;  /* 0x00000003000085a7 */ /* 0x000ea400080010ff */
[----:B--2---:R-:W-:Y:S05]  /*9d10*/  @!P0 BRA `(.L_x_221) ;  /* 0xfffffffc00f08947 */ /* 0x004fea000383ffff */
[----:B------:R-:W-:Y:S05]  /*9d20*/  BRA `(.L_x_94) ;  /* 0xffffffac009c7947 */ /* 0x000fea000383ffff */
.L_x_98:
[----:B------:R-:W-:-:S07]  /*9d30*/  MOV R0, UR4 ;  /* 0x0000000400007c02 */ /* 0x000fce0008000f00 */
.L_x_222:
[----:B--2---:R2:W4:Y:S02]  /*9d40*/  SYNCS.PHASECHK.TRANS64.TRYWAIT P0, [R0+URZ], R3 ;  /* 0x00000003000075a7 */ /* 0x00452400080011ff */
[----:B----4-:R-:W-:Y:S05]  /*9d50*/  @!P0 NANOSLEEP.SYNCS 0x989680 ;  /* 0x009896800000895d */ /* 0x010fea0003900000 */
[----:B------:R-:W4:Y:S02]  /*9d60*/  @!P0 SYNCS.PHASECHK.TRANS64 P0, [R0+URZ], R3 ;  /* 0x00000003000085a7 */ /* 0x000f2400080010ff */
[----:B----4-:R-:W-:Y:S05]  /*9d70*/  @!P0 BRA `(.L_x_222) ;  /* 0xfffffffc00f08947 */ /* 0x010fea000383ffff */
[----:B------:R-:W-:Y:S05]  /*9d80*/  BRA `(.L_x_223) ;  /* 0xffffffb0003c7947 */ /* 0x000fea000383ffff */
.L_x_99:
[----:B------:R-:W-:-:S07]  /*9d90*/  MOV R0, UR5 ;  /* 0x0000000500007c02 */ /* 0x000fce0008000f00 */
.L_x_224:
[----:B-1----:R1:W2:Y:S02]  /*9da0*/  SYNCS.PHASECHK.TRANS64.TRYWAIT P0, [R0+URZ], R3 ;  /* 0x00000003000075a7 */ /* 0x0022a400080011ff */
[----:B--2---:R-:W-:Y:S05]  /*9db0*/  @!P0 NANOSLEEP.SYNCS 0x989680 ;  /* 0x009896800000895d */ /* 0x004fea0003900000 */
[----:B------:R-:W2:Y:S02]  /*9dc0*/  @!P0 SYNCS.PHASECHK.TRANS64 P0, [R0+URZ], R3 ;  /* 0x00000003000085a7 */ /* 0x000ea400080010ff */
[----:B--2---:R-:W-:Y:S05]  /*9dd0*/  @!P0 BRA `(.L_x_224) ;  /* 0xfffffffc00f08947 */ /* 0x004fea000383ffff */
[----:B------:R-:W-:Y:S05]  /*9de0*/  BRA `(.L_x_225) ;  /* 0xffffffb000487947 */ /* 0x000fea000383ffff */
.L_x_100:
[----:B------:R-:W-:-:S07]  /*9df0*/  MOV R0, UR5 ;  /* 0x0000000500007c02 */ /* 0x000fce0008000f00 */
.L_x_226:
[----:B-1----:R1:W2:Y:S02]  /*9e00*/  SYNCS.PHASECHK.TRANS64.TRYWAIT P0, [R0+URZ], R3 ;  /* 0x00000003000075a7 */ /* 0x0022a400080011ff */
[----:B--2---:R-:W-:Y:S05]  /*9e10*/  @!P0 NANOSLEEP.SYNCS 0x989680 ;  /* 0x009896800000895d */ /* 0x004fea0003900000 */
[----:B------:R-:W2:Y:S02]  /*9e20*/  @!P0 SYNCS.PHASECHK.TRANS64 P0, [R0+URZ], R3 ;  /* 0x00000003000085a7 */ /* 0x000ea400080010ff */
[----:B--2---:R-:W-:Y:S05]  /*9e30*/  @!P0 BRA `(.L_x_226) ;  /* 0xfffffffc00f08947 */ /* 0x004fea000383ffff */
[----:B------:R-:W-:Y:S05]  /*9e40*/  BRA `(.L_x_227) ;  /* 0xffffffb000547947 */ /* 0x000fea000383ffff */
.L_x_101:
[----:B------:R-:W-:-:S07]  /*9e50*/  MOV R0, UR4 ;  /* 0x0000000400007c02 */ /* 0x000fce0008000f00 */
.L_x_228:
[----:B-1----:R1:W2:Y:S02]  /*9e60*/  SYNCS.PHASECHK.TRANS64.TRYWAIT P0, [R0+URZ], R3 ;  /* 0x00000003000075a7 */ /* 0x0022a400080011ff */
[----:B--2---:R-:W-:Y:S05]  /*9e70*/  @!P0 NANOSLEEP.SYNCS 0x989680 ;  /* 0x009896800000895d */ /* 0x004fea0003900000 */
[----:B------:R-:W2:Y:S02]  /*9e80*/  @!P0 SYNCS.PHASECHK.TRANS64 P0, [R0+URZ], R3 ;  /* 0x00000003000085a7 */ /* 0x000ea400080010ff */
[----:B--2---:R-:W-:Y:S05]  /*9e90*/  @!P0 BRA `(.L_x_228) ;  /* 0xfffffffc00f08947 */ /* 0x004fea000383ffff */
[----:B------:R-:W-:Y:S05]  /*9ea0*/  BRA `(.L_x_229) ;  /* 0xffffffb000607947 */ /* 0x000fea000383ffff */
.L_x_106:
[----:B--2---:R2:W4:Y:S02]  /*9eb0*/  SYNCS.PHASECHK.TRANS64.TRYWAIT P0, [R12+URZ+0x250], R9 ;  /* 0x000250090c0075a7 */ /* 0x00452400080011ff */
[----:B----4-:R-:W-:Y:S05]  /*9ec0*/  @!P0 NANOSLEEP.SYNCS 0x989680 ;  /* 0x009896800000895d */ /* 0x010fea0003900000 */
[----:B------:R-:W4:Y:S02]  /*9ed0*/  @!P0 SYNCS.PHASECHK.TRANS64 P0, [R12+URZ+0x250], R9 ;  /* 0x000250090c0085a7 */ /* 0x000f2400080010ff */
[----:B----4-:R-:W-:Y:S05]  /*9ee0*/  @!P0 BRA `(.L_x_106) ;  /* 0xfffffffc00f08947 */ /* 0x010fea000383ffff */
[----:B------:R-:W-:Y:S05]  /*9ef0*/  BRA `(.L_x_230) ;  /* 0xffffffb400807947 */ /* 0x000fea000383ffff */
.L_x_109:
[----:B------:R-:W-:Y:S07]  /*9f00*/  MOV R0, UR21 ;  /* 0x0000001500007c02 */ /* 0x000fee0008000f00 */
.L_x_231:
[----:B--2---:R2:W3:Y:S02]  /*9f10*/  SYNCS.PHASECHK.TRANS64.TRYWAIT P2, [R0+URZ+0x248], R11 ;  /* 0x0002480b000075a7 */ /* 0x0044e400080411ff */
[----:B---3--:R-:W-:Y:S05]  /*9f20*/  @!P2 NANOSLEEP.SYNCS 0x989680 ;  /* 0x009896800000a95d */ /* 0x008fea0003900000 */
[----:B------:R-:W3:Y:S02]  /*9f30*/  @!P2 SYNCS.PHASECHK.TRANS64 P2, [R0+URZ+0x248], R11 ;  /* 0x0002480b0000a5a7 */ /* 0x000ee400080410ff */
[----:B---3--:R-:W-:Y:S05]  /*9f40*/  @!P2 BRA `(.L_x_231) ;  /* 0xfffffffc00f0a947 */ /* 0x008fea000383ffff */
[----:B------:R-:W-:Y:S05]  /*9f50*/  BRA `(.L_x_108) ;  /* 0xffffffb800e87947 */ /* 0x000fea000383ffff */
.L_x_112:
[----:B--2---:R-:W-:Y:S07]  /*9f60*/  MOV R0, UR21 ;  /* 0x0000001500007c02 */ /* 0x004fee0008000f00 */
.L_x_232:
[----:B--2---:R2:W3:Y:S02]  /*9f70*/  SYNCS.PHASECHK.TRANS64.TRYWAIT P0, [R0+URZ+0x230], R9 ;  /* 0x00023009000075a7 */ /* 0x0044e400080011ff */
[----:B---3--:R-:W-:Y:S05]  /*9f80*/  @!P0 NANOSLEEP.SYNCS 0x989680 ;  /* 0x009896800000895d */ /* 0x008fea0003900000 */
[----:B------:R-:W3:Y:S02]  /*9f90*/  @!P0 SYNCS.PHASECHK.TRANS64 P0, [R0+URZ+0x230], R9 ;  /* 0x00023009000085a7 */ /* 0x000ee400080010ff */
[----:B---3--:R-:W-:Y:S05]  /*9fa0*/  @!P0 BRA `(.L_x_232) ;  /* 0xfffffffc00f08947 */ /* 0x008fea000383ffff */
[----:B------:R-:W-:Y:S05]  /*9fb0*/  BRA `(.L_x_233) ;  /* 0xffffffbc00447947 */ /* 0x000fea000383ffff */
.L_x_113:
[----:B------:R-:W-:Y:S07]  /*9fc0*/  MOV R0, UR21 ;  /* 0x0000001500007c02 */ /* 0x000fee0008000f00 */
.L_x_234:
[----:B--2---:R2:W3:Y:S02]  /*9fd0*/  SYNCS.PHASECHK.TRANS64.TRYWAIT P0, [R0+URZ+0x238], R9 ;  /* 0x00023809000075a7 */ /* 0x0044e400080011ff */
[----:B---3--:R-:W-:Y:S05]  /*9fe0*/  @!P0 NANOSLEEP.SYNCS 0x989680 ;  /* 0x009896800000895d */ /* 0x008fea0003900000 */
[----:B------:R-:W3:Y:S02]  /*9ff0*/  @!P0 SYNCS.PHASECHK.TRANS64 P0, [R0+URZ+0x238], R9 ;  /* 0x00023809000085a7 */ /* 0x000ee400080010ff */
[----:B---3--:R-:W-:Y:S05]  /*a000*/  @!P0 BRA `(.L_x_234) ;  /* 0xfffffffc00f08947 */ /* 0x008fea000383ffff */
[----:B------:R-:W-:Y:S05]  /*a010*/  BRA `(.L_x_235) ;  /* 0xffffffbc007c7947 */ /* 0x000fea000383ffff */
.L_x_115:
[----:B------:R-:W-:-:S07]  /*a020*/  MOV R0, UR21 ;  /* 0x0000001500007c02 */ /* 0x000fce0008000f00 */
.L_x_236:
[----:B---3--:R3:W4:Y:S02]  /*a030*/  SYNCS.PHASECHK.TRANS64.TRYWAIT P0, [R0+URZ+0x230], R3 ;  /* 0x00023003000075a7 */ /* 0x00872400080011ff */
[----:B----4-:R-:W-:Y:S05]  /*a040*/  @!P0 NANOSLEEP.SYNCS 0x989680 ;  /* 0x009896800000895d */ /* 0x010fea0003900000 */
[----:B------:R-:W4:Y:S02]  /*a050*/  @!P0 SYNCS.PHASECHK.TRANS64 P0, [R0+URZ+0x230], R3 ;  /* 0x00023003000085a7 */ /* 0x000f2400080010ff */
[----:B----4-:R-:W-:Y:S05]  /*a060*/  @!P0 BRA `(.L_x_236) ;  /* 0xfffffffc00f08947 */ /* 0x010fea000383ffff */
[----:B------:R-:W-:Y:S05]  /*a070*/  BRA `(.L_x_237) ;  /* 0xffffffbc00ec7947 */ /* 0x000fea000383ffff */
.L_x_117:
[----:B-1----:R1:W2:Y:S02]  /*a080*/  SYNCS.PHASECHK.TRANS64.TRYWAIT P0, [R3+URZ+0x250], R0 ;  /* 0x00025000030075a7 */ /* 0x0022a400080011ff */
[----:B--2---:R-:W-:Y:S05]  /*a090*/  @!P0 NANOSLEEP.SYNCS 0x989680 ;  /* 0x009896800000895d */ /* 0x004fea0003900000 */
[----:B------:R-:W2:Y:S02]  /*a0a0*/  @!P0 SYNCS.PHASECHK.TRANS64 P0, [R3+URZ+0x250], R0 ;  /* 0x00025000030085a7 */ /* 0x000ea400080010ff */
[----:B--2---:R-:W-:Y:S05]  /*a0b0*/  @!P0 BRA `(.L_x_117) ;  /* 0xfffffffc00f08947 */ /* 0x004fea000383ffff */
[----:B------:R-:W-:Y:S05]  /*a0c0*/  BRA `(.L_x_238) ;  /* 0xffffffc000b47947 */ /* 0x000fea000383ffff */
.L_x_128:
[----:B--2---:R2:W1:Y:S02]  /*a0d0*/  SYNCS.PHASECHK.TRANS64.TRYWAIT P1, [R2+URZ+0x220], R5 ;  /* 0x00022005020075a7 */ /* 0x00446400080211ff */
[----:B-1----:R-:W-:Y:S05]  /*a0e0*/  @!P1 NANOSLEEP.SYNCS 0x989680 ;  /* 0x009896800000995d */ /* 0x002fea0003900000 */
[----:B------:R-:W1:Y:S02]  /*a0f0*/  @!P1 SYNCS.PHASECHK.TRANS64 P1, [R2+URZ+0x220], R5 ;  /* 0x00022005020095a7 */ /* 0x000e6400080210ff */
[----:B-1----:R-:W-:Y:S05]  /*a100*/  @!P1 BRA `(.L_x_128) ;  /* 0xfffffffc00f09947 */ /* 0x002fea000383ffff */
[----:B------:R-:W-:Y:S05]  /*a110*/  BRA `(.L_x_127) ;  /* 0xffffffd000287947 */ /* 0x000fea000383ffff */
.L_x_130:
[----:B--2---:R2:W4:Y:S02]  /*a120*/  SYNCS.PHASECHK.TRANS64.TRYWAIT P0, [R100+URZ+0x270], R3 ;  /* 0x00027003640075a7 */ /* 0x00452400080011ff */
[----:B----4-:R-:W-:Y:S05]  /*a130*/  @!P0 NANOSLEEP.SYNCS 0x989680 ;  /* 0x009896800000895d */ /* 0x010fea0003900000 */
[----:B------:R-:W4:Y:S02]  /*a140*/  @!P0 SYNCS.PHASECHK.TRANS64 P0, [R100+URZ+0x270], R3 ;  /* 0x00027003640085a7 */ /* 0x000f2400080010ff */
[----:B----4-:R-:W-:Y:S05]  /*a150*/  @!P0 BRA `(.L_x_130) ;  /* 0xfffffffc00f08947 */ /* 0x010fea000383ffff */
[----:B------:R-:W-:Y:S05]  /*a160*/  BRA `(.L_x_129) ;  /* 0xffffffd000787947 */ /* 0x000fea000383ffff */
.L_x_138:
[----:B---3--:R3:W4:Y:S02]  /*a170*/  SYNCS.PHASECHK.TRANS64.TRYWAIT P0, [R109+URZ+0x220], R4 ;  /* 0x000220046d0075a7 */ /* 0x00872400080011ff */
[----:B----4-:R-:W-:Y:S05]  /*a180*/  @!P0 NANOSLEEP.SYNCS 0x989680 ;  /* 0x009896800000895d */ /* 0x010fea0003900000 */
[----:B------:R-:W4:Y:S02]  /*a190*/  @!P0 SYNCS.PHASECHK.TRANS64 P0, [R109+URZ+0x220], R4 ;  /* 0x000220046d0085a7 */ /* 0x000f2400080010ff */
[----:B----4-:R-:W-:Y:S05]  /*a1a0*/  @!P0 BRA `(.L_x_138) ;  /* 0xfffffffc00f08947 */ /* 0x010fea000383ffff */
[----:B------:R-:W-:Y:S05]  /*a1b0*/  BRA `(.L_x_137) ;  /* 0xffffffdc006c7947 */ /* 0x000fea000383ffff */
        .weak           $__internal_0_$__cuda_sm10x_tcgen05_guardrail_trap_col_being_dealloced_not_returned_by_alloc
        .type           $__internal_0_$__cuda_sm10x_tcgen05_guardrail_trap_col_being_dealloced_not_returned_by_alloc,@function
        .size           $__internal_0_$__cuda_sm10x_tcgen05_guardrail_trap_col_being_dealloced_not_returned_by_alloc,($__internal_1_$__cuda_sm10x_tcgen05_guardrail_trap_phase_invalid_during_alloc - $__internal_0_$__cuda_sm10x_tcgen05_guardrail_trap_col_being_dealloced_not_returned_by_alloc)
$__internal_0_$__cuda_sm10x_tcgen05_guardrail_trap_col_being_dealloced_not_returned_by_alloc:
[----:B------:R-:W-:Y:S05]  /*a1c0*/  BPT.TRAP 0x1 ;  /* 0x000000040000795c */ /* 0x000fea0000300000 */
[----:B------:R-:W-:-:S04]  /*a1d0*/  HFMA2 R3, -RZ, RZ, 0, 0 ;  /* 0x00000000ff037431 */ /* 0x000fc800000001ff */
[----:B------:R-:W-:Y:S05]  /*a1e0*/  RET.REL.NODEC R2 `(_ZN7cutlass13device_kernelINS_4gemm6kernel13GemmUniversalIN4cute5tupleIJiiiiEEENS1_10collective13CollectiveMmaINS1_35MainloopSm100TmaUmmaWarpSpecializedILi34ELi2ELi4ENS5_IJNS4_1CILi1EEENSA_ILi8EEESB_EEEEENS5_IJNSA_ILi64EEENSA_ILi128EEENSA_ILi32EEEEEENS_12float_e4m3_tENS5_IJlSB_lEEESJ_SK_NS4_8TiledMMAINS4_8MMA_AtomIJNS4_10MMA_TraitsINS4_19SM100_MMA_F8F6F4_SSEJSJ_SJ_fSF_SG_NS4_17integral_constantINS4_4UMMA5MajorELSR_0EEESS_NSP_INSQ_7ScaleInELST_0EEESU_EEEEEENS4_6LayoutINS5_IJSB_SB_SB_EEENS5_IJNSA_ILi0EEESZ_SZ_EEEEENS5_IJNS4_10UnderscoreES12_S12_EEEEENS4_23SM90_TMA_LOAD_MULTICASTENS4_14ComposedLayoutINS4_7SwizzleILi1ELi4ELi3EEENS4_18smem_ptr_flag_bitsILi8EEENSX_INS5_IJSC_SH_EEENS5_IJSH_SB_EEEEEEEvNS4_8identityENS4_13SM90_TMA_LOADES1E_vS1F_EENS_8epilogue10collective18CollectiveEpilogueINS1I_23Sm100TmaWarpSpecializedILi2ELi2ELi32ELb0ELb0EEEJSI_NS5_IJNSX_ISF_SB_EES1N_EEESJ_SK_SJ_SK_NS1I_6fusion15FusionCallbacksIS1M_NS1P_17LinearCombinationISJ_fSJ_fLNS_15FloatRoundStyleE2EEESI_S1O_JEEENS4_5SM1004TMEM4LOAD26SM100_TMEM_LOAD_16dp32b32xES1G_NS16_INS17_ILi2ELi4ELi3EEES1A_NSX_INS5_IJSC_SF_EEENS5_IJSF_SB_EEEEEEENS4_39AutoVectorizingCopyWithAssumedAlignmentILi128EEENS4_14SM90_TMA_STOREES23_S25_S25_EEEvvEEEEvNT_6ParamsE) ;  /* 0xffffff5c02847950 */ /* 0x000fea0003c3ffff */
        .weak           $__internal_1_$__cuda_sm10x_tcgen05_guardrail_trap_phase_invalid_during_alloc
        .type           $__internal_1_$__cuda_sm10x_tcgen05_guardrail_trap_phase_invalid_during_alloc,@function
        .size           $__internal_1_$__cuda_sm10x_tcgen05_guardrail_trap_phase_invalid_during_alloc,($__internal_2_$__cuda_sm10x_tcgen05_guardrail_trap_unallocated_columns_being_dealloced - $__internal_1_$__cuda_sm10x_tcgen05_guardrail_trap_phase_invalid_during_alloc)
$__internal_1_$__cuda_sm10x_tcgen05_guardrail_trap_phase_invalid_during_alloc:
[----:B------:R-:W-:Y:S05]  /*a1f0*/  BPT.TRAP 0x1 ;  /* 0x000000040000795c */ /* 0x000fea0000300000 */
[----:B------:R-:W-:-:S04]  /*a200*/  MOV R5, 0x0 ;  /* 0x0000000000057802 */ /* 0x000fc80000000f00 */
[----:B------:R-:W-:Y:S05]  /*a210*/  RET.REL.NODEC R4 `(_ZN7cutlass13device_kernelINS_4gemm6kernel13GemmUniversalIN4cute5tupleIJiiiiEEENS1_10collective13CollectiveMmaINS1_35MainloopSm100TmaUmmaWarpSpecializedILi34ELi2ELi4ENS5_IJNS4_1CILi1EEENSA_ILi8EEESB_EEEEENS5_IJNSA_ILi64EEENSA_ILi128EEENSA_ILi32EEEEEENS_12float_e4m3_tENS5_IJlSB_lEEESJ_SK_NS4_8TiledMMAINS4_8MMA_AtomIJNS4_10MMA_TraitsINS4_19SM100_MMA_F8F6F4_SSEJSJ_SJ_fSF_SG_NS4_17integral_constantINS4_4UMMA5MajorELSR_0EEESS_NSP_INSQ_7ScaleInELST_0EEESU_EEEEEENS4_6LayoutINS5_IJSB_SB_SB_EEENS5_IJNSA_ILi0EEESZ_SZ_EEEEENS5_IJNS4_10UnderscoreES12_S12_EEEEENS4_23SM90_TMA_LOAD_MULTICASTENS4_14ComposedLayoutINS4_7SwizzleILi1ELi4ELi3EEENS4_18smem_ptr_flag_bitsILi8EEENSX_INS5_IJSC_SH_EEENS5_IJSH_SB_EEEEEEEvNS4_8identityENS4_13SM90_TMA_LOADES1E_vS1F_EENS_8epilogue10collective18CollectiveEpilogueINS1I_23Sm100TmaWarpSpecializedILi2ELi2ELi32ELb0ELb0EEEJSI_NS5_IJNSX_ISF_SB_EES1N_EEESJ_SK_SJ_SK_NS1I_6fusion15FusionCallbacksIS1M_NS1P_17LinearCombinationISJ_fSJ_fLNS_15FloatRoundStyleE2EEESI_S1O_JEEENS4_5SM1004TMEM4LOAD26SM100_TMEM_LOAD_16dp32b32xES1G_NS16_INS17_ILi2ELi4ELi3EEES1A_NSX_INS5_IJSC_SF_EEENS5_IJSF_SB_EEEEEEENS4_39AutoVectorizingCopyWithAssumedAlignmentILi128EEENS4_14SM90_TMA_STOREES23_S25_S25_EEEvvEEEEvNT_6ParamsE) ;  /* 0xffffff5c04787950 */ /* 0x000fea0003c3ffff */
        .weak           $__internal_2_$__cuda_sm10x_tcgen05_guardrail_trap_unallocated_columns_being_dealloced
        .type           $__internal_2_$__cuda_sm10x_tcgen05_guardrail_trap_unallocated_columns_being_dealloced,@function
        .size           $__internal_2_$__cuda_sm10x_tcgen05_guardrail_trap_unallocated_columns_being_dealloced,(.L_x_240 - $__internal_2_$__cuda_sm10x_tcgen05_guardrail_trap_unallocated_columns_being_dealloced)
$__internal_2_$__cuda_sm10x_tcgen05_guardrail_trap_unallocated_columns_being_dealloced:
[----:B------:R-:W-:Y:S05]  /*a220*/  BPT.TRAP 0x1 ;  /* 0x000000040000795c */ /* 0x000fea0000300000 */
[----:B------:R-:W-:-:S04]  /*a230*/  HFMA2 R3, -RZ, RZ, 0, 0 ;  /* 0x00000000ff037431 */ /* 0x000fc800000001ff */
[----:B------:R-:W-:Y:S05]  /*a240*/  RET.REL.NODEC R2 `(_ZN7cutlass13device_kernelINS_4gemm6kernel13GemmUniversalIN4cute5tupleIJiiiiEEENS1_10collective13CollectiveMmaINS1_35MainloopSm100TmaUmmaWarpSpecializedILi34ELi2ELi4ENS5_IJNS4_1CILi1EEENSA_ILi8EEESB_EEEEENS5_IJNSA_ILi64EEENSA_ILi128EEENSA_ILi32EEEEEENS_12float_e4m3_tENS5_IJlSB_lEEESJ_SK_NS4_8TiledMMAINS4_8MMA_AtomIJNS4_10MMA_TraitsINS4_19SM100_MMA_F8F6F4_SSEJSJ_SJ_fSF_SG_NS4_17integral_constantINS4_4UMMA5MajorELSR_0EEESS_NSP_INSQ_7ScaleInELST_0EEESU_EEEEEENS4_6LayoutINS5_IJSB_SB_SB_EEENS5_IJNSA_ILi0EEESZ_SZ_EEEEENS5_IJNS4_10UnderscoreES12_S12_EEEEENS4_23SM90_TMA_LOAD_MULTICASTENS4_14ComposedLayoutINS4_7SwizzleILi1ELi4ELi3EEENS4_18smem_ptr_flag_bitsILi8EEENSX_INS5_IJSC_SH_EEENS5_IJSH_SB_EEEEEEEvNS4_8identityENS4_13SM90_TMA_LOADES1E_vS1F_EENS_8epilogue10collective18CollectiveEpilogueINS1I_23Sm100TmaWarpSpecializedILi2ELi2ELi32ELb0ELb0EEEJSI_NS5_IJNSX_ISF_SB_EES1N_EEESJ_SK_SJ_SK_NS1I_6fusion15FusionCallbacksIS1M_NS1P_17LinearCombinationISJ_fSJ_fLNS_15FloatRoundStyleE2EEESI_S1O_JEEENS4_5SM1004TMEM4LOAD26SM100_TMEM_LOAD_16dp32b32xES1G_NS16_INS17_ILi2ELi4ELi3EEES1A_NSX_INS5_IJSC_SF_EEENS5_IJSF_SB_EEEEEEENS4_39AutoVectorizingCopyWithAssumedAlignmentILi128EEENS4_14SM90_TMA_STOREES23_S25_S25_EEEvvEEEEvNT_6ParamsE) ;  /* 0xffffff5c026c7950 */ /* 0x000fea0003c3ffff */
.L_x_239:
[----:B------:R-:W-:-:S00]  /*a250*/  BRA `(.L_x_239) ;  /* 0xfffffffc00fc7947 */ /* 0x000fc0000383ffff */
[----:B------:R-:W-:-:S00]  /*a260*/  NOP ;  /* 0x0000000000007918 */ /* 0x000fc00000000000 */
        /* <DEDUP_REMOVED lines=9> */
.L_x_240:


//--------------------- .nv.global.init           --------------------------
	.section	.nv.global.init,"aw",@progbits
.nv.global.init:
	.type		$str$27,@object
	.size		$str$27,($str$28 - $str$27)
$str$27:
        /*0000*/ 	.byte	0x28, 0x61, 0x64, 0x64, 0x72, 0x65, 0x73, 0x73, 0x20, 0x26, 0x20, 0x6d, 0x61, 0x73, 0x6b, 0x29
        /*0010*/ 	.byte	0x20, 0x3d, 0x3d, 0x20, 0x30, 0x00
	.type		$str$28,@object
	.size		$str$28,($str$26 - $str$28)
$str$28:
        /*0016*/ 	.byte	0x2f, 0x74, 0x6d, 0x70, 0x2f, 0x63, 0x75, 0x74, 0x6c, 0x61, 0x73, 0x73, 0x5f, 0x73, 0x77, 0x65
        /*0026*/ 	.byte	0x65, 0x70, 0x5f, 0x73, 0x72, 0x63, 0x2f, 0x69, 0x6e, 0x63, 0x6c, 0x75, 0x64, 0x65, 0x2f, 0x63
        /*0036*/ 	.byte	0x75, 0x74, 0x65, 0x2f, 0x70, 0x6f, 0x69, 0x6e, 0x74, 0x65, 0x72, 0x5f, 0x66, 0x6c, 0x61, 0x67
        /*0046*/ 	.byte	0x67, 0x65, 0x64, 0x2e, 0x68, 0x70, 0x70, 0x00
	.type		$str$26,@object
	.size		$str$26,($str$25 - $str$26)
$str$26:
        /*004e*/ 	.byte	0x2f, 0x74, 0x6d, 0x70, 0x2f, 0x63, 0x75, 0x74, 0x6c, 0x61, 0x73, 0x73, 0x5f, 0x73, 0x77, 0x65
        /*005e*/ 	.byte	0x65, 0x70, 0x5f, 0x73, 0x72, 0x63, 0x2f, 0x69, 0x6e, 0x63, 0x6c, 0x75, 0x64, 0x65, 0x2f, 0x63
        /*006e*/ 	.byte	0x75, 0x74, 0x65, 0x2f, 0x61, 0x74, 0x6f, 0x6d, 0x2f, 0x63, 0x6f, 0x70, 0x79, 0x5f, 0x74, 0x72
        /*007e*/ 	.byte	0x61, 0x69, 0x74, 0x73, 0x5f, 0x73, 0x6d, 0x31, 0x30, 0x30, 0x2e, 0x68, 0x70, 0x70, 0x00
	.type		$str$25,@object
	.size		$str$25,(__unnamed_1 - $str$25)
$str$25:
        /*008d*/ 	.byte	0x28, 0x28, 0x75, 0x69, 0x6e, 0x74, 0x33, 0x32, 0x5f, 0x74, 0x28, 0x74, 0x68, 0x72, 0x65, 0x61
        /*009d*/ 	.byte	0x64, 0x49, 0x64, 0x78, 0x2e, 0x78, 0x29, 0x20, 0x2f, 0x20, 0x33, 0x32, 0x29, 0x20, 0x25, 0x20
        /*00ad*/ 	.byte	0x34, 0x29, 0x20, 0x3d, 0x3d, 0x20, 0x28, 0x28, 0x28, 0x74, 0x6d, 0x65, 0x6d, 0x5f, 0x61, 0x64
        /*00bd*/ 	.byte	0x64, 0x72, 0x20, 0x3e, 0x3e, 0x20, 0x31, 0x36, 0x29, 0x20, 0x2f, 0x20, 0x33, 0x32, 0x29, 0x20
        /*00cd*/ 	.byte	0x25, 0x20, 0x34, 0x29, 0x00
	.type		__unnamed_1,@object
	.size		__unnamed_1,(__unnamed_2 - __unnamed_1)
__unnamed_1:
        /*00d2*/ 	.byte	0x61, 0x75, 0x74, 0x6f, 0x20, 0x63, 0x75, 0x74, 0x65, 0x3a, 0x3a, 0x61, 0x73, 0x5f, 0x70, 0x6f
        /* <DEDUP_REMOVED lines=24> */
        /*0262*/ 	.byte	0x3c, 0x34, 0x30, 0x39, 0x36, 0x3e, 0x3e, 0x3e, 0x3e, 0x5d, 0x00
	.type		__unnamed_2,@object
	.size		__unnamed_2,(.L_2 - __unnamed_2)
__unnamed_2:
        /* <DEDUP_REMOVED lines=40> */
        /*04ed*/ 	.byte	0x74, 0x65, 0x3a, 0x3a, 0x43, 0x3c, 0x30, 0x3e, 0x3e, 0x3e, 0x3e, 0x5d, 0x00
.L_2:


//--------------------- .nv.shared._ZN7cutlass13device_kernelINS_4gemm6kernel13GemmUniversalIN4cute5tupleIJiiiiEEENS1_10collective13CollectiveMmaINS1_35MainloopSm100TmaUmmaWarpSpecializedILi34ELi2ELi4ENS5_IJNS4_1CILi1EEENSA_ILi8EEESB_EEEEENS5_IJNSA_ILi64EEENSA_ILi128EEENSA_ILi32EEEEEENS_12float_e4m3_tENS5_IJlSB_lEEESJ_SK_NS4_8TiledMMAINS4_8MMA_AtomIJNS4_10MMA_TraitsINS4_19SM100_MMA_F8F6F4_SSEJSJ_SJ_fSF_SG_NS4_17integral_constantINS4_4UMMA5MajorELSR_0EEESS_NSP_INSQ_7ScaleInELST_0EEESU_EEEEEENS4_6LayoutINS5_IJSB_SB_SB_EEENS5_IJNSA_ILi0EEESZ_SZ_EEEEENS5_IJNS4_10UnderscoreES12_S12_EEEEENS4_23SM90_TMA_LOAD_MULTICASTENS4_14ComposedLayoutINS4_7SwizzleILi1ELi4ELi3EEENS4_18smem_ptr_flag_bitsILi8EEENSX_INS5_IJSC_SH_EEENS5_IJSH_SB_EEEEEEEvNS4_8identityENS4_13SM90_TMA_LOADES1E_vS1F_EENS_8epilogue10collective18CollectiveEpilogueINS1I_23Sm100TmaWarpSpecializedILi2ELi2ELi32ELb0ELb0EEEJSI_NS5_IJNSX_ISF_SB_EES1N_EEESJ_SK_SJ_SK_NS1I_6fusion15FusionCallbacksIS1M_NS1P_17LinearCombinationISJ_fSJ_fLNS_15FloatRoundStyleE2EEESI_S1O_JEEENS4_5SM1004TMEM4LOAD26SM100_TMEM_LOAD_16dp32b32xES1G_NS16_INS17_ILi2ELi4ELi3EEES1A_NSX_INS5_IJSC_SF_EEENS5_IJSF_SB_EEEEEEENS4_39AutoVectorizingCopyWithAssumedAlignmentILi128EEENS4_14SM90_TMA_STOREES23_S25_S25_EEEvvEEEEvNT_6ParamsE --------------------------
	.section	.nv.shared._ZN7cutlass13device_kernelINS_4gemm6kernel13GemmUniversalIN4cute5tupleIJiiiiEEENS1_10collective13CollectiveMmaINS1_35MainloopSm100TmaUmmaWarpSpecializedILi34ELi2ELi4ENS5_IJNS4_1CILi1EEENSA_ILi8EEESB_EEEEENS5_IJNSA_ILi64EEENSA_ILi128EEENSA_ILi32EEEEEENS_12float_e4m3_tENS5_IJlSB_lEEESJ_SK_NS4_8TiledMMAINS4_8MMA_AtomIJNS4_10MMA_TraitsINS4_19SM100_MMA_F8F6F4_SSEJSJ_SJ_fSF_SG_NS4_17integral_constantINS4_4UMMA5MajorELSR_0EEESS_NSP_INSQ_7ScaleInELST_0EEESU_EEEEEENS4_6LayoutINS5_IJSB_SB_SB_EEENS5_IJNSA_ILi0EEESZ_SZ_EEEEENS5_IJNS4_10UnderscoreES12_S12_EEEEENS4_23SM90_TMA_LOAD_MULTICASTENS4_14ComposedLayoutINS4_7SwizzleILi1ELi4ELi3EEENS4_18smem_ptr_flag_bitsILi8EEENSX_INS5_IJSC_SH_EEENS5_IJSH_SB_EEEEEEEvNS4_8identityENS4_13SM90_TMA_LOADES1E_vS1F_EENS_8epilogue10collective18CollectiveEpilogueINS1I_23Sm100TmaWarpSpecializedILi2ELi2ELi32ELb0ELb0EEEJSI_NS5_IJNSX_ISF_SB_EES1N_EEESJ_SK_SJ_SK_NS1I_6fusion15FusionCallbacksIS1M_NS1P_17LinearCombinationISJ_fSJ_fLNS_15FloatRoundStyleE2EEESI_S1O_JEEENS4_5SM1004TMEM4LOAD26SM100_TMEM_LOAD_16dp32b32xES1G_NS16_INS17_ILi2ELi4ELi3EEES1A_NSX_INS5_IJSC_SF_EEENS5_IJSF_SB_EEEEEEENS4_39AutoVectorizingCopyWithAssumedAlignmentILi128EEENS4_14SM90_TMA_STOREES23_S25_S25_EEEvvEEEEvNT_6ParamsE,"aw",@nobits
	.sectionflags	@""
	.align	16
	.zero		1024


//--------------------- .nv.shared.reserved.0     --------------------------
	.section	.nv.shared.reserved.0,"aw",@nobits
	.weak		__nv_reservedSMEM_offset_0_alias
	.size		__nv_reservedSMEM_offset_0_alias, 0, 64
	.other		__nv_reservedSMEM_offset_0_alias,@"STO_CUDA_RESERVED_SHARED STV_DEFAULT"
__nv_reservedSMEM_offset_0_alias:
	.zero		0
.nv.shared.reserved.0:
	.zero		64
	.weak		__nv_reservedSMEM_tcgen05_partition
	.type		__nv_reservedSMEM_tcgen05_partition,@object
	.size		__nv_reservedSMEM_tcgen05_partition,(.L_0 - __nv_reservedSMEM_tcgen05_partition)
__nv_reservedSMEM_tcgen05_partition:
	.zero		32
.L_0:


//--------------------- .nv.global                --------------------------
	.section	.nv.global,"aw",@nobits
.nv.global:
	.type		_ZN40_INTERNAL_6c2f1616_4_k_cu_0234260b_290514cute1_E,@object
	.size		_ZN40_INTERNAL_6c2f1616_4_k_cu_0234260b_290514cute1_E,(_ZN40_INTERNAL_6c2f1616_4_k_cu_0234260b_290514cuda3std3__45__cpo6cbeginE - _ZN40_INTERNAL_6c2f1616_4_k_cu_0234260b_290514cute1_E)
_ZN40_INTERNAL_6c2f1616_4_k_cu_0234260b_290514cute1_E:
	.zero		1
	.type		_ZN40_INTERNAL_6c2f1616_4_k_cu_0234260b_290514cuda3std3__45__cpo6cbeginE,@object
	.size		_ZN40_INTERNAL_6c2f1616_4_k_cu_0234260b_290514cuda3std3__45__cpo6cbeginE,(_ZN40_INTERNAL_6c2f1616_4_k_cu_0234260b_290514cuda3std3__48in_placeE - _ZN40_INTERNAL_6c2f1616_4_k_cu_0234260b_290514cuda3std3__45__cpo6cbeginE)
_ZN40_INTERNAL_6c2f1616_4_k_cu_0234260b_290514cuda3std3__45__cpo6cbeginE:
	.zero		1
	.type		_ZN40_INTERNAL_6c2f1616_4_k_cu_0234260b_290514cuda3std3__48in_placeE,@object
	.size		_ZN40_INTERNAL_6c2f1616_4_k_cu_0234260b_290514cuda3std3__48in_placeE,(_ZN40_INTERNAL_6c2f1616_4_k_cu_0234260b_290514cuda3std6ranges3__45__cpo9iter_moveE - _ZN40_INTERNAL_6c2f1616_4_k_cu_0234260b_290514cuda3std3__48in_placeE)
_ZN40_INTERNAL_6c2f1616_4_k_cu_0234260b_290514cuda3std3__48in_placeE:
	.zero		1
	.type		_ZN40_INTERNAL_6c2f1616_4_k_cu_0234260b_290514cuda3std6ranges3__45__cpo9iter_moveE,@object
	.size		_ZN40_INTERNAL_6c2f1616_4_k_cu_0234260b_290514cuda3std6ranges3__45__cpo9iter_moveE,(_ZN40_INTERNAL_6c2f1616_4_k_cu_0234260b_290514cuda3std3__45__cpo5beginE - _ZN40_INTERNAL_6c2f1616_4_k_cu_0234260b_290514cuda3std6ranges3__45__cpo9iter_moveE)
_ZN40_INTERNAL_6c2f1616_4_k_cu_0234260b_290514cuda3std6ranges3__45__cpo9iter_moveE:
	.zero		1
	.type		_ZN40_INTERNAL_6c2f1616_4_k_cu_0234260b_290514cuda3std3__45__cpo5beginE,@object
	.size		_ZN40_INTERNAL_6c2f1616_4_k_cu_0234260b_290514cuda3std3__45__cpo5beginE,(_ZN40_INTERNAL_6c2f1616_4_k_cu_0234260b_290514cuda3std3__442_GLOBAL__N__6c2f1616_4_k_cu_0234260b_290516ignoreE - _ZN40_INTERNAL_6c2f1616_4_k_cu_0234260b_290514cuda3std3__45__cpo5beginE)
_ZN40_INTERNAL_6c2f1616_4_k_cu_0234260b_290514cuda3std3__45__cpo5beginE:
	.zero		1
	.type		_ZN40_INTERNAL_6c2f1616_4_k_cu_0234260b_290514cuda3std3__442_GLOBAL__N__6c2f1616_4_k_cu_0234260b_290516ignoreE,@object
	.size		_ZN40_INTERNAL_6c2f1616_4_k_cu_0234260b_290514cuda3std3__442_GLOBAL__N__6c2f1616_4_k_cu_0234260b_290516ignoreE,(_ZN40_INTERNAL_6c2f1616_4_k_cu_0234260b_290514cute7productE - _ZN40_INTERNAL_6c2f1616_4_k_cu_0234260b_290514cuda3std3__442_GLOBAL__N__6c2f1616_4_k_cu_0234260b_290516ignoreE)
_ZN40_INTERNAL_6c2f1616_4_k_cu_0234260b_290514cuda3std3__442_GLOBAL__N__6c2f1616_4_k_cu_0234260b_290516ignoreE:
	.zero		1
	.type		_ZN40_INTERNAL_6c2f1616_4_k_cu_0234260b_290514cute7productE,@object
	.size		_ZN40_INTERNAL_6c2f1616_4_k_cu_0234260b_290514cute7productE,(_ZN40_INTERNAL_6c2f1616_4_k_cu_0234260b_290514cuda3std3__45__cpo3endE - _ZN40_INTERNAL_6c2f1616_4_k_cu_0234260b_290514cute7productE)
_ZN40_INTERNAL_6c2f1616_4_k_cu_0234260b_290514cute7productE:
	.zero		1
	.type		_ZN40_INTERNAL_6c2f1616_4_k_cu_0234260b_290514cuda3std3__45__cpo3endE,@object
	.size		_ZN40_INTERNAL_6c2f1616_4_k_cu_0234260b_290514cuda3std3__45__cpo3endE,(_ZN40_INTERNAL_6c2f1616_4_k_cu_0234260b_290514cuda3std3__419piecewise_constructE - _ZN40_INTERNAL_6c2f1616_4_k_cu_0234260b_290514cuda3std3__45__cpo3endE)
_ZN40_INTERNAL_6c2f1616_4_k_cu_0234260b_290514cuda3std3__45__cpo3endE:
	.zero		1
	.type		_ZN40_INTERNAL_6c2f1616_4_k_cu_0234260b_290514cuda3std3__419piecewise_constructE,@object
	.size		_ZN40_INTERNAL_6c2f1616_4_k_cu_0234260b_290514cuda3std3__419piecewise_constructE,(_ZN40_INTERNAL_6c2f1616_4_k_cu_0234260b_290514cuda3std3__45__cpo4cendE - _ZN40_INTERNAL_6c2f1616_4_k_cu_0234260b_290514cuda3std3__419piecewise_constructE)
_ZN40_INTERNAL_6c2f1616_4_k_cu_0234260b_290514cuda3std3__419piecewise_constructE:
	.zero		1
	.type		_ZN40_INTERNAL_6c2f1616_4_k_cu_0234260b_290514cuda3std3__45__cpo4cendE,@object
	.size		_ZN40_INTERNAL_6c2f1616_4_k_cu_0234260b_290514cuda3std3__45__cpo4cendE,(_ZN40_INTERNAL_6c2f1616_4_k_cu_0234260b_290514cuda3std6ranges3__45__cpo4swapE - _ZN40_INTERNAL_6c2f1616_4_k_cu_0234260b_290514cuda3std3__45__cpo4cendE)
_ZN40_INTERNAL_6c2f1616_4_k_cu_0234260b_290514cuda3std3__45__cpo4cendE:
	.zero		1
	.type		_ZN40_INTERNAL_6c2f1616_4_k_cu_0234260b_290514cuda3std6ranges3__45__cpo4swapE,@object
	.size		_ZN40_INTERNAL_6c2f1616_4_k_cu_0234260b_290514cuda3std6ranges3__45__cpo4swapE,(.L_10 - _ZN40_INTERNAL_6c2f1616_4_k_cu_0234260b_290514cuda3std6ranges3__45__cpo4swapE)
_ZN40_INTERNAL_6c2f1616_4_k_cu_0234260b_290514cuda3std6ranges3__45__cpo4swapE:
	.zero		1
.L_10:


//--------------------- .nv.constant0._ZN7cutlass13device_kernelINS_4gemm6kernel13GemmUniversalIN4cute5tupleIJiiiiEEENS1_10collective13CollectiveMmaINS1_35MainloopSm100TmaUmmaWarpSpecializedILi34ELi2ELi4ENS5_IJNS4_1CILi1EEENSA_ILi8EEESB_EEEEENS5_IJNSA_ILi64EEENSA_ILi128EEENSA_ILi32EEEEEENS_12float_e4m3_tENS5_IJlSB_lEEESJ_SK_NS4_8TiledMMAINS4_8MMA_AtomIJNS4_10MMA_TraitsINS4_19SM100_MMA_F8F6F4_SSEJSJ_SJ_fSF_SG_NS4_17integral_constantINS4_4UMMA5MajorELSR_0EEESS_NSP_INSQ_7ScaleInELST_0EEESU_EEEEEENS4_6LayoutINS5_IJSB_SB_SB_EEENS5_IJNSA_ILi0EEESZ_SZ_EEEEENS5_IJNS4_10UnderscoreES12_S12_EEEEENS4_23SM90_TMA_LOAD_MULTICASTENS4_14ComposedLayoutINS4_7SwizzleILi1ELi4ELi3EEENS4_18smem_ptr_flag_bitsILi8EEENSX_INS5_IJSC_SH_EEENS5_IJSH_SB_EEEEEEEvNS4_8identityENS4_13SM90_TMA_LOADES1E_vS1F_EENS_8epilogue10collective18CollectiveEpilogueINS1I_23Sm100TmaWarpSpecializedILi2ELi2ELi32ELb0ELb0EEEJSI_NS5_IJNSX_ISF_SB_EES1N_EEESJ_SK_SJ_SK_NS1I_6fusion15FusionCallbacksIS1M_NS1P_17LinearCombinationISJ_fSJ_fLNS_15FloatRoundStyleE2EEESI_S1O_JEEENS4_5SM1004TMEM4LOAD26SM100_TMEM_LOAD_16dp32b32xES1G_NS16_INS17_ILi2ELi4ELi3EEES1A_NSX_INS5_IJSC_SF_EEENS5_IJSF_SB_EEEEEEENS4_39AutoVectorizingCopyWithAssumedAlignmentILi128EEENS4_14SM90_TMA_STOREES23_S25_S25_EEEvvEEEEvNT_6ParamsE --------------------------
	.section	.nv.constant0._ZN7cutlass13device_kernelINS_4gemm6kernel13GemmUniversalIN4cute5tupleIJiiiiEEENS1_10collective13CollectiveMmaINS1_35MainloopSm100TmaUmmaWarpSpecializedILi34ELi2ELi4ENS5_IJNS4_1CILi1EEENSA_ILi8EEESB_EEEEENS5_IJNSA_ILi64EEENSA_ILi128EEENSA_ILi32EEEEEENS_12float_e4m3_tENS5_IJlSB_lEEESJ_SK_NS4_8TiledMMAINS4_8MMA_AtomIJNS4_10MMA_TraitsINS4_19SM100_MMA_F8F6F4_SSEJSJ_SJ_fSF_SG_NS4_17integral_constantINS4_4UMMA5MajorELSR_0EEESS_NSP_INSQ_7ScaleInELST_0EEESU_EEEEEENS4_6LayoutINS5_IJSB_SB_SB_EEENS5_IJNSA_ILi0EEESZ_SZ_EEEEENS5_IJNS4_10UnderscoreES12_S12_EEEEENS4_23SM90_TMA_LOAD_MULTICASTENS4_14ComposedLayoutINS4_7SwizzleILi1ELi4ELi3EEENS4_18smem_ptr_flag_bitsILi8EEENSX_INS5_IJSC_SH_EEENS5_IJSH_SB_EEEEEEEvNS4_8identityENS4_13SM90_TMA_LOADES1E_vS1F_EENS_8epilogue10collective18CollectiveEpilogueINS1I_23Sm100TmaWarpSpecializedILi2ELi2ELi32ELb0ELb0EEEJSI_NS5_IJNSX_ISF_SB_EES1N_EEESJ_SK_SJ_SK_NS1I_6fusion15FusionCallbacksIS1M_NS1P_17LinearCombinationISJ_fSJ_fLNS_15FloatRoundStyleE2EEESI_S1O_JEEENS4_5SM1004TMEM4LOAD26SM100_TMEM_LOAD_16dp32b32xES1G_NS16_INS17_ILi2ELi4ELi3EEES1A_NSX_INS5_IJSC_SF_EEENS5_IJSF_SB_EEEEEEENS4_39AutoVectorizingCopyWithAssumedAlignmentILi128EEENS4_14SM90_TMA_STOREES23_S25_S25_EEEvvEEEEvNT_6ParamsE,"a",@progbits
	.sectionflags	@""
	.align	4
.nv.constant0._ZN7cutlass13device_kernelINS_4gemm6kernel13GemmUniversalIN4cute5tupleIJiiiiEEENS1_10collective13CollectiveMmaINS1_35MainloopSm100TmaUmmaWarpSpecializedILi34ELi2ELi4ENS5_IJNS4_1CILi1EEENSA_ILi8EEESB_EEEEENS5_IJNSA_ILi64EEENSA_ILi128EEENSA_ILi32EEEEEENS_12float_e4m3_tENS5_IJlSB_lEEESJ_SK_NS4_8TiledMMAINS4_8MMA_AtomIJNS4_10MMA_TraitsINS4_19SM100_MMA_F8F6F4_SSEJSJ_SJ_fSF_SG_NS4_17integral_constantINS4_4UMMA5MajorELSR_0EEESS_NSP_INSQ_7ScaleInELST_0EEESU_EEEEEENS4_6LayoutINS5_IJSB_SB_SB_EEENS5_IJNSA_ILi0EEESZ_SZ_EEEEENS5_IJNS4_10UnderscoreES12_S12_EEEEENS4_23SM90_TMA_LOAD_MULTICASTENS4_14ComposedLayoutINS4_7SwizzleILi1ELi4ELi3EEENS4_18smem_ptr_flag_bitsILi8EEENSX_INS5_IJSC_SH_EEENS5_IJSH_SB_EEEEEEEvNS4_8identityENS4_13SM90_TMA_LOADES1E_vS1F_EENS_8epilogue10collective18CollectiveEpilogueINS1I_23Sm100TmaWarpSpecializedILi2ELi2ELi32ELb0ELb0EEEJSI_NS5_IJNSX_ISF_SB_EES1N_EEESJ_SK_SJ_SK_NS1I_6fusion15FusionCallbacksIS1M_NS1P_17LinearCombinationISJ_fSJ_fLNS_15FloatRoundStyleE2EEESI_S1O_JEEENS4_5SM1004TMEM4LOAD26SM100_TMEM_LOAD_16dp32b32xES1G_NS16_INS17_ILi2ELi4ELi3EEES1A_NSX_INS5_IJSC_SF_EEENS5_IJSF_SB_EEEEEEENS4_39AutoVectorizingCopyWithAssumedAlignmentILi128EEENS4_14SM90_TMA_STOREES23_S25_S25_EEEvvEEEEvNT_6ParamsE:
	.zero		2944


//--------------------- SYMBOLS --------------------------

	.type		.nv.reservedSmem.offset0,@object
	.size		.nv.reservedSmem.offset0,0x4
	.type		.nv.reservedSmem.cap,@object
	.size		.nv.reservedSmem.cap,0x4
	.type		__assertfail,@function
